//
// Generated by NVIDIA NVVM Compiler
//
// Compiler Build ID: CL-36424714
// Cuda compilation tools, release 13.0, V13.0.88
// Based on NVVM 20.0.0
//

.version 9.0
.target sm_100
.address_size 64

	// .globl	gpu_server_kernel
.global .align 1 .b8 $str[249] = {60, 115, 116, 121, 108, 101, 62, 98, 111, 100, 121, 123, 102, 111, 110, 116, 45, 102, 97, 109, 105, 108, 121, 58, 65, 114, 105, 97, 108, 44, 115, 97, 110, 115, 45, 115, 101, 114, 105, 102, 59, 109, 97, 114, 103, 105, 110, 58, 48, 59, 112, 97, 100, 100, 105, 110, 103, 58, 50, 48, 112, 120, 59, 98, 97, 99, 107, 103, 114, 111, 117, 110, 100, 58, 35, 49, 97, 49, 97, 49, 97, 59, 99, 111, 108, 111, 114, 58, 35, 102, 102, 102, 125, 46, 109, 101, 115, 115, 97, 103, 101, 123, 102, 111, 110, 116, 45, 115, 105, 122, 101, 58, 50, 52, 112, 120, 59, 116, 101, 120, 116, 45, 97, 108, 105, 103, 110, 58, 99, 101, 110, 116, 101, 114, 59, 112, 97, 100, 100, 105, 110, 103, 58, 52, 48, 112, 120, 59, 98, 97, 99, 107, 103, 114, 111, 117, 110, 100, 58, 35, 50, 100, 50, 100, 50, 100, 59, 98, 111, 114, 100, 101, 114, 45, 114, 97, 100, 105, 117, 115, 58, 56, 112, 120, 59, 109, 97, 114, 103, 105, 110, 58, 50, 48, 112, 120, 32, 48, 125, 46, 99, 111, 110, 116, 97, 105, 110, 101, 114, 123, 109, 97, 120, 45, 119, 105, 100, 116, 104, 58, 56, 48, 48, 112, 120, 59, 109, 97, 114, 103, 105, 110, 58, 48, 32, 97, 117, 116, 111, 125, 60, 47, 115, 116, 121, 108, 101, 62};
.global .align 1 .b8 $str$1[51] = {60, 100, 105, 118, 32, 99, 108, 97, 115, 115, 61, 39, 109, 101, 115, 115, 97, 103, 101, 39, 62, 65, 78, 87, 73, 68, 32, 115, 97, 121, 115, 32, 104, 101, 108, 108, 111, 32, 102, 114, 111, 109, 32, 116, 104, 114, 101, 97, 100, 32};
.global .align 1 .b8 $str$2[7] = {60, 47, 100, 105, 118, 62};
.global .align 1 .b8 $str$7[40] = {60, 47, 104, 101, 97, 100, 62, 10, 60, 98, 111, 100, 121, 62, 10, 60, 100, 105, 118, 32, 99, 108, 97, 115, 115, 61, 39, 99, 111, 110, 116, 97, 105, 110, 101, 114, 39, 62, 10};
.global .align 1 .b8 $str$8[33] = {60, 104, 49, 62, 71, 80, 85, 45, 80, 111, 119, 101, 114, 101, 100, 32, 87, 101, 98, 32, 83, 101, 114, 118, 101, 114, 60, 47, 104, 49, 62, 10};
.global .align 1 .b8 $str$9[23] = {60, 47, 100, 105, 118, 62, 10, 60, 47, 98, 111, 100, 121, 62, 10, 60, 47, 104, 116, 109, 108, 62};

.visible .entry gpu_server_kernel(
	.param .u64 .ptr .align 1 gpu_server_kernel_param_0,
	.param .u64 .ptr .align 1 gpu_server_kernel_param_1,
	.param .u64 .ptr .align 1 gpu_server_kernel_param_2,
	.param .u64 .ptr .align 1 gpu_server_kernel_param_3,
	.param .u64 .ptr .align 1 gpu_server_kernel_param_4,
	.param .u32 gpu_server_kernel_param_5
)
{
	.local .align 16 .b8 	__local_depot0[16];
	.reg .b64 	%SP;
	.reg .b64 	%SPL;
	.reg .pred 	%p<52>;
	.reg .b16 	%rs<105>;
	.reg .b32 	%r<155>;
	.reg .b64 	%rd<168>;

	mov.u64 	%SPL, __local_depot0;
	ld.param.u64 	%rd72, [gpu_server_kernel_param_2];
	ld.param.u64 	%rd73, [gpu_server_kernel_param_3];
	ld.param.u64 	%rd74, [gpu_server_kernel_param_4];
	ld.param.u32 	%r78, [gpu_server_kernel_param_5];
	cvta.to.global.u64 	%rd1, %rd73;
	add.u64 	%rd2, %SPL, 0;
	mov.u32 	%r79, %ctaid.x;
	mov.u32 	%r80, %ntid.x;
	mov.u32 	%r81, %tid.x;
	mad.lo.s32 	%r1, %r79, %r80, %r81;
	setp.ge.s32 	%p1, %r1, %r78;
	setp.eq.s64 	%p2, %rd72, 0;
	setp.eq.s64 	%p3, %rd73, 0;
	or.pred  	%p4, %p2, %p3;
	or.pred  	%p5, %p4, %p1;
	setp.eq.s64 	%p6, %rd74, 0;
	or.pred  	%p7, %p6, %p5;
	@%p7 bra 	$L__BB0_54;
	cvta.to.global.u64 	%rd76, %rd72;
	mul.wide.s32 	%rd77, %r1, 8;
	add.s64 	%rd78, %rd76, %rd77;
	ld.global.u64 	%rd79, [%rd78];
	cvta.to.global.u64 	%rd3, %rd79;
	setp.eq.s64 	%p8, %rd79, 0;
	@%p8 bra 	$L__BB0_54;
	mov.b16 	%rs104, 60;
	st.global.u8 	[%rd3], %rs104;
	add.s64 	%rd4, %rd3, 1;
	mov.b16 	%rs4, 33;
	st.global.u8 	[%rd3+1], %rs4;
	mov.b16 	%rs5, 68;
	st.global.u8 	[%rd3+2], %rs5;
	mov.b16 	%rs6, 79;
	st.global.u8 	[%rd3+3], %rs6;
	mov.b16 	%rs7, 67;
	st.global.u8 	[%rd3+4], %rs7;
	mov.b16 	%rs8, 84;
	st.global.u8 	[%rd3+5], %rs8;
	mov.b16 	%rs9, 89;
	st.global.u8 	[%rd3+6], %rs9;
	mov.b16 	%rs10, 80;
	st.global.u8 	[%rd3+7], %rs10;
	mov.b16 	%rs11, 69;
	st.global.u8 	[%rd3+8], %rs11;
	mov.b16 	%rs12, 32;
	st.global.u8 	[%rd3+9], %rs12;
	mov.b16 	%rs13, 104;
	st.global.u8 	[%rd3+10], %rs13;
	mov.b16 	%rs14, 116;
	st.global.u8 	[%rd3+11], %rs14;
	mov.b16 	%rs15, 109;
	st.global.u8 	[%rd3+12], %rs15;
	mov.b16 	%rs16, 108;
	st.global.u8 	[%rd3+13], %rs16;
	mov.b16 	%rs17, 62;
	st.global.u8 	[%rd3+14], %rs17;
	mov.b16 	%rs18, 10;
	st.global.u8 	[%rd3+15], %rs18;
	st.global.u8 	[%rd3+16], %rs104;
	st.global.u8 	[%rd3+17], %rs13;
	st.global.u8 	[%rd3+18], %rs14;
	st.global.u8 	[%rd3+19], %rs15;
	st.global.u8 	[%rd3+20], %rs16;
	st.global.u8 	[%rd3+21], %rs12;
	st.global.u8 	[%rd3+22], %rs16;
	mov.b16 	%rs19, 97;
	st.global.u8 	[%rd3+23], %rs19;
	mov.b16 	%rs20, 110;
	st.global.u8 	[%rd3+24], %rs20;
	mov.b16 	%rs21, 103;
	st.global.u8 	[%rd3+25], %rs21;
	mov.b16 	%rs22, 61;
	st.global.u8 	[%rd3+26], %rs22;
	mov.b16 	%rs23, 34;
	st.global.u8 	[%rd3+27], %rs23;
	mov.b16 	%rs24, 101;
	st.global.u8 	[%rd3+28], %rs24;
	st.global.u8 	[%rd3+29], %rs20;
	st.global.u8 	[%rd3+30], %rs23;
	st.global.u8 	[%rd3+31], %rs17;
	st.global.u8 	[%rd3+32], %rs18;
	st.global.u8 	[%rd3+33], %rs104;
	st.global.u8 	[%rd3+34], %rs13;
	st.global.u8 	[%rd3+35], %rs24;
	st.global.u8 	[%rd3+36], %rs19;
	mov.b16 	%rs25, 100;
	st.global.u8 	[%rd3+37], %rs25;
	st.global.u8 	[%rd3+38], %rs17;
	st.global.u8 	[%rd3+39], %rs18;
	st.global.u8 	[%rd3+40], %rs104;
	st.global.u8 	[%rd3+41], %rs15;
	st.global.u8 	[%rd3+42], %rs24;
	st.global.u8 	[%rd3+43], %rs14;
	st.global.u8 	[%rd3+44], %rs19;
	st.global.u8 	[%rd3+45], %rs12;
	mov.b16 	%rs26, 99;
	st.global.u8 	[%rd3+46], %rs26;
	st.global.u8 	[%rd3+47], %rs13;
	st.global.u8 	[%rd3+48], %rs19;
	mov.b16 	%rs27, 114;
	st.global.u8 	[%rd3+49], %rs27;
	mov.b16 	%rs28, 115;
	st.global.u8 	[%rd3+50], %rs28;
	st.global.u8 	[%rd3+51], %rs24;
	st.global.u8 	[%rd3+52], %rs14;
	st.global.u8 	[%rd3+53], %rs22;
	st.global.u8 	[%rd3+54], %rs23;
	mov.b16 	%rs29, 85;
	st.global.u8 	[%rd3+55], %rs29;
	st.global.u8 	[%rd3+56], %rs8;
	mov.b16 	%rs30, 70;
	st.global.u8 	[%rd3+57], %rs30;
	mov.b16 	%rs31, 45;
	st.global.u8 	[%rd3+58], %rs31;
	mov.b16 	%rs32, 56;
	st.global.u8 	[%rd3+59], %rs32;
	st.global.u8 	[%rd3+60], %rs23;
	st.global.u8 	[%rd3+61], %rs17;
	st.global.u8 	[%rd3+62], %rs18;
	st.global.u8 	[%rd3+63], %rs104;
	st.global.u8 	[%rd3+64], %rs15;
	st.global.u8 	[%rd3+65], %rs24;
	st.global.u8 	[%rd3+66], %rs14;
	st.global.u8 	[%rd3+67], %rs19;
	st.global.u8 	[%rd3+68], %rs12;
	st.global.u8 	[%rd3+69], %rs20;
	st.global.u8 	[%rd3+70], %rs19;
	st.global.u8 	[%rd3+71], %rs15;
	st.global.u8 	[%rd3+72], %rs24;
	st.global.u8 	[%rd3+73], %rs22;
	st.global.u8 	[%rd3+74], %rs23;
	mov.b16 	%rs33, 118;
	st.global.u8 	[%rd3+75], %rs33;
	mov.b16 	%rs34, 105;
	st.global.u8 	[%rd3+76], %rs34;
	st.global.u8 	[%rd3+77], %rs24;
	mov.b16 	%rs35, 119;
	st.global.u8 	[%rd3+78], %rs35;
	mov.b16 	%rs36, 112;
	st.global.u8 	[%rd3+79], %rs36;
	mov.b16 	%rs37, 111;
	st.global.u8 	[%rd3+80], %rs37;
	st.global.u8 	[%rd3+81], %rs27;
	st.global.u8 	[%rd3+82], %rs14;
	st.global.u8 	[%rd3+83], %rs23;
	st.global.u8 	[%rd3+84], %rs12;
	st.global.u8 	[%rd3+85], %rs26;
	st.global.u8 	[%rd3+86], %rs37;
	st.global.u8 	[%rd3+87], %rs20;
	st.global.u8 	[%rd3+88], %rs14;
	st.global.u8 	[%rd3+89], %rs24;
	st.global.u8 	[%rd3+90], %rs20;
	st.global.u8 	[%rd3+91], %rs14;
	st.global.u8 	[%rd3+92], %rs22;
	st.global.u8 	[%rd3+93], %rs23;
	st.global.u8 	[%rd3+94], %rs35;
	st.global.u8 	[%rd3+95], %rs34;
	st.global.u8 	[%rd3+96], %rs25;
	st.global.u8 	[%rd3+97], %rs14;
	st.global.u8 	[%rd3+98], %rs13;
	st.global.u8 	[%rd3+99], %rs22;
	st.global.u8 	[%rd3+100], %rs25;
	st.global.u8 	[%rd3+101], %rs24;
	st.global.u8 	[%rd3+102], %rs33;
	st.global.u8 	[%rd3+103], %rs34;
	st.global.u8 	[%rd3+104], %rs26;
	st.global.u8 	[%rd3+105], %rs24;
	st.global.u8 	[%rd3+106], %rs31;
	st.global.u8 	[%rd3+107], %rs35;
	st.global.u8 	[%rd3+108], %rs34;
	st.global.u8 	[%rd3+109], %rs25;
	st.global.u8 	[%rd3+110], %rs14;
	st.global.u8 	[%rd3+111], %rs13;
	mov.b16 	%rs38, 44;
	st.global.u8 	[%rd3+112], %rs38;
	st.global.u8 	[%rd3+113], %rs12;
	st.global.u8 	[%rd3+114], %rs34;
	st.global.u8 	[%rd3+115], %rs20;
	st.global.u8 	[%rd3+116], %rs34;
	st.global.u8 	[%rd3+117], %rs14;
	st.global.u8 	[%rd3+118], %rs34;
	st.global.u8 	[%rd3+119], %rs19;
	st.global.u8 	[%rd3+120], %rs16;
	st.global.u8 	[%rd3+121], %rs31;
	st.global.u8 	[%rd3+122], %rs28;
	st.global.u8 	[%rd3+123], %rs26;
	st.global.u8 	[%rd3+124], %rs19;
	st.global.u8 	[%rd3+125], %rs16;
	st.global.u8 	[%rd3+126], %rs24;
	st.global.u8 	[%rd3+127], %rs22;
	mov.b16 	%rs39, 49;
	st.global.u8 	[%rd3+128], %rs39;
	mov.b16 	%rs40, 46;
	st.global.u8 	[%rd3+129], %rs40;
	mov.b16 	%rs41, 48;
	st.global.u8 	[%rd3+130], %rs41;
	st.global.u8 	[%rd3+131], %rs23;
	st.global.u8 	[%rd3+132], %rs17;
	st.global.u8 	[%rd3+133], %rs18;
	st.global.u8 	[%rd3+134], %rs104;
	st.global.u8 	[%rd3+135], %rs14;
	st.global.u8 	[%rd3+136], %rs34;
	st.global.u8 	[%rd3+137], %rs14;
	st.global.u8 	[%rd3+138], %rs16;
	st.global.u8 	[%rd3+139], %rs24;
	st.global.u8 	[%rd3+140], %rs17;
	mov.b16 	%rs42, 71;
	st.global.u8 	[%rd3+141], %rs42;
	st.global.u8 	[%rd3+142], %rs10;
	st.global.u8 	[%rd3+143], %rs29;
	st.global.u8 	[%rd3+144], %rs12;
	mov.b16 	%rs43, 87;
	st.global.u8 	[%rd3+145], %rs43;
	st.global.u8 	[%rd3+146], %rs24;
	mov.b16 	%rs44, 98;
	st.global.u8 	[%rd3+147], %rs44;
	st.global.u8 	[%rd3+148], %rs12;
	mov.b16 	%rs45, 83;
	st.global.u8 	[%rd3+149], %rs45;
	st.global.u8 	[%rd3+150], %rs24;
	st.global.u8 	[%rd3+151], %rs27;
	st.global.u8 	[%rd3+152], %rs33;
	st.global.u8 	[%rd3+153], %rs24;
	st.global.u8 	[%rd3+154], %rs27;
	st.global.u8 	[%rd3+155], %rs104;
	mov.b16 	%rs46, 47;
	st.global.u8 	[%rd3+156], %rs46;
	st.global.u8 	[%rd3+157], %rs14;
	st.global.u8 	[%rd3+158], %rs34;
	st.global.u8 	[%rd3+159], %rs14;
	st.global.u8 	[%rd3+160], %rs16;
	st.global.u8 	[%rd3+161], %rs24;
	st.global.u8 	[%rd3+162], %rs17;
	st.global.u8 	[%rd3+163], %rs18;
	add.s64 	%rd139, %rd3, 165;
	mov.b32 	%r120, 164;
	mov.u64 	%rd140, $str;
	mov.b32 	%r117, 1;
	mov.b32 	%r116, 1048409;
$L__BB0_3:
	mov.u32 	%r4, %r120;
	mov.u64 	%rd142, %rd139;
	mov.u32 	%r119, %r117;
	mov.u32 	%r2, %r116;
	add.s64 	%rd8, %rd140, 1;
	cvt.u64.u32 	%rd81, %r4;
	add.s64 	%rd82, %rd3, %rd81;
	st.global.u8 	[%rd82], %rs104;
	add.s32 	%r120, %r4, 1;
	ld.global.nc.u8 	%rs47, [%rd140+1];
	cvt.u16.u8 	%rs104, %rs47;
	setp.ne.s16 	%p9, %rs104, 0;
	setp.lt.u32 	%p10, %r4, 1048574;
	and.pred  	%p11, %p9, %p10;
	add.s64 	%rd139, %rd142, 1;
	add.s32 	%r117, %r119, 1;
	add.s32 	%r116, %r2, -1;
	mov.u64 	%rd140, %rd8;
	@%p11 bra 	$L__BB0_3;
	setp.gt.u32 	%p12, %r4, 1048573;
	mov.b32 	%r128, 1048575;
	@%p12 bra 	$L__BB0_12;
	sub.s32 	%r87, 1048573, %r4;
	min.u32 	%r88, %r87, 38;
	cvt.u64.u32 	%rd84, %r88;
	mov.u64 	%rd145, $str$7;
	add.s64 	%rd10, %rd145, %rd84;
	and.b32  	%r89, %r88, 3;
	setp.eq.s32 	%p13, %r89, 3;
	@%p13 bra 	$L__BB0_9;
	min.u32 	%r90, %r2, 38;
	cvt.u16.u32 	%rs48, %r90;
	add.s16 	%rs49, %rs48, 1;
	cvt.u64.u16 	%rd86, %rs49;
	and.b64  	%rd141, %rd86, 3;
	mov.u64 	%rd143, $str$7;
$L__BB0_7:
	.pragma "nounroll";
	add.s64 	%rd145, %rd143, 1;
	ld.global.nc.u8 	%rs50, [%rd143];
	cvt.u16.u8 	%rs51, %rs50;
	st.global.u8 	[%rd142], %rs51;
	add.s64 	%rd142, %rd142, 1;
	add.s32 	%r119, %r119, 1;
	add.s64 	%rd141, %rd141, -1;
	setp.ne.s64 	%p14, %rd141, 0;
	mov.u64 	%rd143, %rd145;
	@%p14 bra 	$L__BB0_7;
	add.s32 	%r120, %r119, 164;
	mov.u32 	%r128, %r120;
$L__BB0_9:
	setp.gt.u32 	%p15, %r4, 1048570;
	@%p15 bra 	$L__BB0_12;
	add.s64 	%rd19, %rd10, 1;
	mov.u64 	%rd146, %rd145;
	mov.u32 	%r128, %r120;
$L__BB0_11:
	cvt.s64.s32 	%rd87, %r128;
	add.s64 	%rd88, %rd4, %rd87;
	ld.global.nc.u8 	%rs52, [%rd146];
	cvt.u16.u8 	%rs53, %rs52;
	st.global.u8 	[%rd88+-1], %rs53;
	ld.global.nc.u8 	%rs54, [%rd146+1];
	cvt.u16.u8 	%rs55, %rs54;
	st.global.u8 	[%rd88], %rs55;
	ld.global.nc.u8 	%rs56, [%rd146+2];
	cvt.u16.u8 	%rs57, %rs56;
	st.global.u8 	[%rd88+1], %rs57;
	add.s64 	%rd145, %rd145, 4;
	ld.global.nc.u8 	%rs58, [%rd146+3];
	cvt.u16.u8 	%rs59, %rs58;
	st.global.u8 	[%rd88+2], %rs59;
	add.s32 	%r128, %r128, 4;
	setp.ne.s64 	%p16, %rd145, %rd19;
	add.s64 	%rd146, %rd146, 4;
	@%p16 bra 	$L__BB0_11;
$L__BB0_12:
	setp.gt.s32 	%p17, %r128, 1048574;
	@%p17 bra 	$L__BB0_19;
	sub.s32 	%r16, 1048574, %r128;
	min.u32 	%r17, %r16, 31;
	add.s32 	%r18, %r17, 1;
	and.b32  	%r92, %r17, 3;
	setp.eq.s32 	%p18, %r92, 3;
	mov.u64 	%rd150, $str$8;
	@%p18 bra 	$L__BB0_16;
	and.b32  	%r93, %r18, 3;
	cvt.u64.u32 	%rd91, %r93;
	neg.s64 	%rd147, %rd91;
	mov.u64 	%rd148, $str$8;
$L__BB0_15:
	.pragma "nounroll";
	add.s64 	%rd150, %rd148, 1;
	cvt.s64.s32 	%rd92, %r128;
	add.s64 	%rd93, %rd3, %rd92;
	ld.global.nc.u8 	%rs60, [%rd148];
	cvt.u16.u8 	%rs61, %rs60;
	st.global.u8 	[%rd93], %rs61;
	add.s32 	%r128, %r128, 1;
	add.s64 	%rd147, %rd147, 1;
	setp.ne.s64 	%p19, %rd147, 0;
	mov.u64 	%rd148, %rd150;
	@%p19 bra 	$L__BB0_15;
$L__BB0_16:
	setp.lt.u32 	%p20, %r16, 3;
	@%p20 bra 	$L__BB0_19;
	cvt.u64.u32 	%rd94, %r17;
	mov.u64 	%rd95, $str$8;
	add.s64 	%rd96, %rd95, %rd94;
	add.s64 	%rd30, %rd96, 1;
	mov.u64 	%rd151, %rd150;
$L__BB0_18:
	cvt.s64.s32 	%rd97, %r128;
	add.s64 	%rd98, %rd4, %rd97;
	ld.global.nc.u8 	%rs62, [%rd151];
	cvt.u16.u8 	%rs63, %rs62;
	st.global.u8 	[%rd98+-1], %rs63;
	ld.global.nc.u8 	%rs64, [%rd151+1];
	cvt.u16.u8 	%rs65, %rs64;
	st.global.u8 	[%rd98], %rs65;
	ld.global.nc.u8 	%rs66, [%rd151+2];
	cvt.u16.u8 	%rs67, %rs66;
	st.global.u8 	[%rd98+1], %rs67;
	add.s64 	%rd150, %rd150, 4;
	ld.global.nc.u8 	%rs68, [%rd151+3];
	cvt.u16.u8 	%rs69, %rs68;
	st.global.u8 	[%rd98+2], %rs69;
	add.s32 	%r128, %r128, 4;
	setp.ne.s64 	%p21, %rd150, %rd30;
	add.s64 	%rd151, %rd151, 4;
	@%p21 bra 	$L__BB0_18;
$L__BB0_19:
	setp.gt.s32 	%p22, %r128, 1048574;
	@%p22 bra 	$L__BB0_44;
	sub.s32 	%r26, 1048574, %r128;
	min.u32 	%r27, %r26, 49;
	add.s32 	%r28, %r27, 1;
	and.b32  	%r95, %r27, 3;
	setp.eq.s32 	%p23, %r95, 3;
	mov.u64 	%rd155, $str$1;
	@%p23 bra 	$L__BB0_23;
	and.b32  	%r96, %r28, 3;
	cvt.u64.u32 	%rd101, %r96;
	neg.s64 	%rd152, %rd101;
	mov.u64 	%rd153, $str$1;
$L__BB0_22:
	.pragma "nounroll";
	mov.u32 	%r134, %r128;
	add.s64 	%rd155, %rd153, 1;
	cvt.s64.s32 	%rd102, %r134;
	add.s64 	%rd103, %rd3, %rd102;
	ld.global.nc.u8 	%rs70, [%rd153];
	cvt.u16.u8 	%rs71, %rs70;
	st.global.u8 	[%rd103], %rs71;
	add.s32 	%r128, %r134, 1;
	add.s64 	%rd152, %rd152, 1;
	setp.ne.s64 	%p24, %rd152, 0;
	mov.u64 	%rd153, %rd155;
	@%p24 bra 	$L__BB0_22;
$L__BB0_23:
	setp.lt.u32 	%p25, %r26, 3;
	@%p25 bra 	$L__BB0_27;
	add.s32 	%r134, %r128, -1;
	cvt.u64.u32 	%rd104, %r27;
	mov.u64 	%rd105, $str$1;
	add.s64 	%rd106, %rd105, %rd104;
	add.s64 	%rd41, %rd106, 1;
	mov.u64 	%rd156, %rd155;
$L__BB0_25:
	add.s32 	%r97, %r134, 1;
	ld.global.nc.u8 	%rs72, [%rd156];
	cvt.u16.u8 	%rs73, %rs72;
	cvt.s64.s32 	%rd107, %r97;
	add.s64 	%rd108, %rd3, %rd107;
	st.global.u8 	[%rd108], %rs73;
	ld.global.nc.u8 	%rs74, [%rd156+1];
	cvt.u16.u8 	%rs75, %rs74;
	st.global.u8 	[%rd108+1], %rs75;
	ld.global.nc.u8 	%rs76, [%rd156+2];
	cvt.u16.u8 	%rs77, %rs76;
	st.global.u8 	[%rd108+2], %rs77;
	add.s64 	%rd155, %rd155, 4;
	ld.global.nc.u8 	%rs78, [%rd156+3];
	cvt.u16.u8 	%rs79, %rs78;
	st.global.u8 	[%rd108+3], %rs79;
	add.s32 	%r134, %r134, 4;
	setp.ne.s64 	%p26, %rd155, %rd41;
	add.s64 	%rd156, %rd156, 4;
	@%p26 bra 	$L__BB0_25;
	add.s32 	%r128, %r134, 1;
$L__BB0_27:
	setp.gt.s32 	%p27, %r134, 1048573;
	@%p27 bra 	$L__BB0_41;
	setp.gt.s32 	%p28, %r1, -1;
	@%p28 bra 	$L__BB0_36;
	cvt.s64.s32 	%rd114, %r128;
	add.s64 	%rd115, %rd3, %rd114;
	mov.b16 	%rs85, 45;
	st.global.u8 	[%rd115], %rs85;
	setp.eq.s32 	%p36, %r128, 1048574;
	mov.b32 	%r128, 1048575;
	@%p36 bra 	$L__BB0_41;
	neg.s32 	%r136, %r1;
	mov.b32 	%r137, 0;
	mov.u64 	%rd157, %rd2;
$L__BB0_31:
	mov.u64 	%rd158, %rd157;
	mul.hi.u32 	%r104, %r136, -858993459;
	shr.u32 	%r44, %r104, 3;
	mul.lo.s32 	%r105, %r44, 10;
	sub.s32 	%r106, %r136, %r105;
	cvt.u16.u32 	%rs86, %r106;
	add.s16 	%rs87, %rs86, 48;
	cvt.u64.u32 	%rd116, %r137;
	add.s64 	%rd47, %rd2, %rd116;
	st.local.u8 	[%rd47], %rs87;
	add.s32 	%r140, %r137, 1;
	setp.gt.u32 	%p37, %r136, 9;
	setp.lt.u32 	%p38, %r137, 14;
	and.pred  	%p39, %p37, %p38;
	add.s64 	%rd157, %rd158, 1;
	mov.u32 	%r136, %r44;
	mov.u32 	%r137, %r140;
	@%p39 bra 	$L__BB0_31;
	mov.b16 	%rs88, 0;
	st.local.u8 	[%rd47+1], %rs88;
	setp.eq.s32 	%p40, %r134, 1048573;
	@%p40 bra 	$L__BB0_41;
	add.s32 	%r139, %r134, 2;
$L__BB0_34:
	add.s32 	%r108, %r134, 2;
	cvt.s64.s32 	%rd117, %r139;
	add.s64 	%rd118, %rd3, %rd117;
	add.s32 	%r49, %r140, -1;
	ld.local.u8 	%rs89, [%rd158];
	st.global.u8 	[%rd118], %rs89;
	add.s32 	%r139, %r139, 1;
	setp.gt.u32 	%p41, %r140, 1;
	setp.lt.u32 	%p42, %r108, 1048574;
	and.pred  	%p43, %p41, %p42;
	add.s32 	%r134, %r134, 1;
	add.s64 	%rd158, %rd158, -1;
	mov.u32 	%r140, %r49;
	@%p43 bra 	$L__BB0_34;
	add.s32 	%r128, %r134, 2;
	bra.uni 	$L__BB0_41;
$L__BB0_36:
	setp.eq.s32 	%p29, %r1, 0;
	@%p29 bra 	$L__BB0_55;
	mov.b32 	%r143, 0;
	mov.u64 	%rd159, %rd2;
	mov.u32 	%r142, %r1;
$L__BB0_38:
	mov.u64 	%rd160, %rd159;
	mul.hi.u32 	%r99, %r142, -858993459;
	shr.u32 	%r58, %r99, 3;
	mul.lo.s32 	%r100, %r58, 10;
	sub.s32 	%r101, %r142, %r100;
	cvt.u16.u32 	%rs80, %r101;
	add.s16 	%rs81, %rs80, 48;
	cvt.u64.u32 	%rd109, %r143;
	add.s64 	%rd52, %rd2, %rd109;
	st.local.u8 	[%rd52], %rs81;
	add.s32 	%r144, %r143, 1;
	setp.gt.u32 	%p30, %r142, 9;
	setp.lt.u32 	%p31, %r143, 14;
	and.pred  	%p32, %p30, %p31;
	add.s64 	%rd159, %rd160, 1;
	mov.u32 	%r142, %r58;
	mov.u32 	%r143, %r144;
	@%p32 bra 	$L__BB0_38;
	mov.b16 	%rs82, 0;
	st.local.u8 	[%rd52+1], %rs82;
	mov.u32 	%r145, %r128;
$L__BB0_40:
	cvt.s64.s32 	%rd110, %r145;
	add.s64 	%rd111, %rd3, %rd110;
	add.s32 	%r61, %r144, -1;
	ld.local.u8 	%rs83, [%rd160];
	st.global.u8 	[%rd111], %rs83;
	add.s32 	%r128, %r145, 1;
	setp.gt.u32 	%p33, %r144, 1;
	setp.lt.u32 	%p34, %r145, 1048574;
	and.pred  	%p35, %p33, %p34;
	add.s64 	%rd160, %rd160, -1;
	mov.u32 	%r144, %r61;
	mov.u32 	%r145, %r128;
	@%p35 bra 	$L__BB0_40;
$L__BB0_41:
	setp.gt.s32 	%p44, %r128, 1048574;
	@%p44 bra 	$L__BB0_44;
	sub.s32 	%r109, 1048574, %r128;
	min.u32 	%r110, %r109, 5;
	cvt.u64.u32 	%rd120, %r110;
	add.s64 	%rd161, %rd120, 1;
	mov.u64 	%rd162, $str$2;
$L__BB0_43:
	add.s64 	%rd59, %rd162, 1;
	cvt.s64.s32 	%rd121, %r128;
	add.s64 	%rd122, %rd3, %rd121;
	ld.global.nc.u8 	%rs90, [%rd162];
	cvt.u16.u8 	%rs91, %rs90;
	st.global.u8 	[%rd122], %rs91;
	add.s32 	%r128, %r128, 1;
	add.s64 	%rd161, %rd161, -1;
	setp.ne.s64 	%p45, %rd161, 0;
	mov.u64 	%rd162, %rd59;
	@%p45 bra 	$L__BB0_43;
$L__BB0_44:
	setp.gt.s32 	%p46, %r128, 1048574;
	@%p46 bra 	$L__BB0_51;
	sub.s32 	%r68, 1048574, %r128;
	min.u32 	%r69, %r68, 21;
	add.s32 	%r70, %r69, 1;
	and.b32  	%r114, %r69, 3;
	setp.eq.s32 	%p48, %r114, 3;
	mov.u64 	%rd166, $str$9;
	@%p48 bra 	$L__BB0_48;
	and.b32  	%r115, %r70, 3;
	cvt.u64.u32 	%rd127, %r115;
	neg.s64 	%rd163, %rd127;
	mov.u64 	%rd164, $str$9;
$L__BB0_47:
	.pragma "nounroll";
	add.s64 	%rd166, %rd164, 1;
	cvt.s64.s32 	%rd128, %r128;
	add.s64 	%rd129, %rd3, %rd128;
	ld.global.nc.u8 	%rs93, [%rd164];
	cvt.u16.u8 	%rs94, %rs93;
	st.global.u8 	[%rd129], %rs94;
	add.s32 	%r128, %r128, 1;
	add.s64 	%rd163, %rd163, 1;
	setp.ne.s64 	%p49, %rd163, 0;
	mov.u64 	%rd164, %rd166;
	@%p49 bra 	$L__BB0_47;
$L__BB0_48:
	setp.lt.u32 	%p50, %r68, 3;
	@%p50 bra 	$L__BB0_52;
	cvt.u64.u32 	%rd130, %r69;
	mov.u64 	%rd131, $str$9;
	add.s64 	%rd132, %rd131, %rd130;
	add.s64 	%rd67, %rd132, 1;
	mov.u64 	%rd167, %rd166;
$L__BB0_50:
	cvt.s64.s32 	%rd133, %r128;
	add.s64 	%rd134, %rd4, %rd133;
	ld.global.nc.u8 	%rs95, [%rd167];
	cvt.u16.u8 	%rs96, %rs95;
	st.global.u8 	[%rd134+-1], %rs96;
	ld.global.nc.u8 	%rs97, [%rd167+1];
	cvt.u16.u8 	%rs98, %rs97;
	st.global.u8 	[%rd134], %rs98;
	ld.global.nc.u8 	%rs99, [%rd167+2];
	cvt.u16.u8 	%rs100, %rs99;
	st.global.u8 	[%rd134+1], %rs100;
	add.s64 	%rd166, %rd166, 4;
	ld.global.nc.u8 	%rs101, [%rd167+3];
	cvt.u16.u8 	%rs102, %rs101;
	st.global.u8 	[%rd134+2], %rs102;
	add.s32 	%r128, %r128, 4;
	setp.eq.s64 	%p51, %rd166, %rd67;
	add.s64 	%rd167, %rd167, 4;
	@%p51 bra 	$L__BB0_52;
	bra.uni 	$L__BB0_50;
$L__BB0_51:
	setp.ne.s32 	%p47, %r128, 1048575;
	mov.b32 	%r128, 1048575;
	@%p47 bra 	$L__BB0_53;
$L__BB0_52:
	cvt.s64.s32 	%rd135, %r128;
	add.s64 	%rd136, %rd3, %rd135;
	mov.b16 	%rs103, 0;
	st.global.u8 	[%rd136], %rs103;
	mul.wide.s32 	%rd137, %r1, 4;
	add.s64 	%rd138, %rd1, %rd137;
	st.global.u32 	[%rd138], %r128;
	bra.uni 	$L__BB0_54;
$L__BB0_53:
	mov.b16 	%rs92, 0;
	st.global.u8 	[%rd3+1048575], %rs92;
	mul.wide.s32 	%rd123, %r1, 4;
	add.s64 	%rd124, %rd1, %rd123;
	mov.b32 	%r112, 1048575;
	st.global.u32 	[%rd124], %r112;
$L__BB0_54:
	ret;
$L__BB0_55:
	cvt.s64.s32 	%rd112, %r128;
	add.s64 	%rd113, %rd3, %rd112;
	mov.b16 	%rs84, 48;
	st.global.u8 	[%rd113], %rs84;
	add.s32 	%r128, %r134, 2;
	bra.uni 	$L__BB0_41;

}


// ===== COMPILED SASS (sm_100) =====

	.target	sm_100

	.elftype	@"ET_EXEC"


//--------------------- .note.nv.tkinfo           --------------------------
	.section	.note.nv.tkinfo,"",@"SHT_NOTE"
	.sectionflags	@"SHF_NOTE_NV_TKINFO"
	.tkinfo
        /*0018*/ 	.word	0x00000002
        /*0030*/ 	.string	""
        /*0030*/ 	.string	"ptxas"
        /*0030*/ 	.string	"Cuda compilation tools, release 13.0, V13.0.88"
        /*0030*/ 	.string	"Build cuda_13.0.r13.0/compiler.36424714_0"
        /*0030*/ 	.string	"-arch sm_100 -m 64 "



//--------------------- .note.nv.cuinfo           --------------------------
	.section	.note.nv.cuinfo,"",@"SHT_NOTE"
	.sectionflags	@"SHF_NOTE_NV_CUINFO"
        /*0018*/ 	.short	0x0002
        /*001a*/ 	.short	0x0064
        /*001c*/ 	.short	0x0082
	.zero		2


//--------------------- .nv.info                  --------------------------
	.section	.nv.info,"",@"SHT_CUDA_INFO"
	.align	4


	//----- nvinfo : EIATTR_REGCOUNT
	.align		4
        /*0000*/ 	.byte	0x04, 0x2f
        /*0002*/ 	.short	(.L_7 - .L_6)
	.align		4
.L_6:
        /*0004*/ 	.word	index@(gpu_server_kernel)
        /*0008*/ 	.word	0x00000020


	//----- nvinfo : EIATTR_FRAME_SIZE
	.align		4
.L_7:
        /*000c*/ 	.byte	0x04, 0x11
        /*000e*/ 	.short	(.L_9 - .L_8)
	.align		4
.L_8:
        /*0010*/ 	.word	index@(gpu_server_kernel)
        /*0014*/ 	.word	0x00000010


	//----- nvinfo : EIATTR_MIN_STACK_SIZE
	.align		4
.L_9:
        /*0018*/ 	.byte	0x04, 0x12
        /*001a*/ 	.short	(.L_11 - .L_10)
	.align		4
.L_10:
        /*001c*/ 	.word	index@(gpu_server_kernel)
        /*0020*/ 	.word	0x00000010
.L_11:


//--------------------- .nv.compat                --------------------------
	.section	.nv.compat,"",@"SHT_CUDA_COMPAT_INFO"
	.align	4
        /*0000*/ 	.byte	0x02, 0x09, 0x00, 0x00, 0x02, 0x02, 0x01, 0x00, 0x02, 0x05, 0x05, 0x00, 0x03, 0x07, 0x01, 0x01
        /*0010*/ 	.byte	0x02, 0x03, 0x00, 0x00, 0x02, 0x06, 0x01, 0x00, 0x04, 0x0b, 0x08, 0x00, 0x09, 0x00, 0x00, 0x00
        /*0020*/ 	.byte	0x00, 0x00, 0x00, 0x00


//--------------------- .nv.info.gpu_server_kernel --------------------------
	.section	.nv.info.gpu_server_kernel,"",@"SHT_CUDA_INFO"
	.sectionflags	@""
	.align	4


	//----- nvinfo : EIATTR_CUDA_API_VERSION
	.align		4
        /*0000*/ 	.byte	0x04, 0x37
        /*0002*/ 	.short	(.L_13 - .L_12)
.L_12:
        /*0004*/ 	.word	0x00000082


	//----- nvinfo : EIATTR_KPARAM_INFO
	.align		4
.L_13:
        /*0008*/ 	.byte	0x04, 0x17
        /*000a*/ 	.short	(.L_15 - .L_14)
.L_14:
        /*000c*/ 	.word	0x00000000
        /*0010*/ 	.short	0x0005
        /*0012*/ 	.short	0x0028
        /*0014*/ 	.byte	0x00, 0xf0, 0x11, 0x00


	//----- nvinfo : EIATTR_KPARAM_INFO
	.align		4
.L_15:
        /*0018*/ 	.byte	0x04, 0x17
        /*001a*/ 	.short	(.L_17 - .L_16)
.L_16:
        /*001c*/ 	.word	0x00000000
        /*0020*/ 	.short	0x0004
        /*0022*/ 	.short	0x0020
        /*0024*/ 	.byte	0x00, 0xf5, 0x21, 0x00


	//----- nvinfo : EIATTR_KPARAM_INFO
	.align		4
.L_17:
        /*0028*/ 	.byte	0x04, 0x17
        /*002a*/ 	.short	(.L_19 - .L_18)
.L_18:
        /*002c*/ 	.word	0x00000000
        /*0030*/ 	.short	0x0003
        /*0032*/ 	.short	0x0018
        /*0034*/ 	.byte	0x00, 0xf5, 0x21, 0x00


	//----- nvinfo : EIATTR_KPARAM_INFO
	.align		4
.L_19:
        /*0038*/ 	.byte	0x04, 0x17
        /*003a*/ 	.short	(.L_21 - .L_20)
.L_20:
        /*003c*/ 	.word	0x00000000
        /*0040*/ 	.short	0x0002
        /*0042*/ 	.short	0x0010
        /*0044*/ 	.byte	0x00, 0xf5, 0x21, 0x00


	//----- nvinfo : EIATTR_KPARAM_INFO
	.align		4
.L_21:
        /*0048*/ 	.byte	0x04, 0x17
        /*004a*/ 	.short	(.L_23 - .L_22)
.L_22:
        /*004c*/ 	.word	0x00000000
        /*0050*/ 	.short	0x0001
        /*0052*/ 	.short	0x0008
        /*0054*/ 	.byte	0x00, 0xf5, 0x21, 0x00


	//----- nvinfo : EIATTR_KPARAM_INFO
	.align		4
.L_23:
        /*0058*/ 	.byte	0x04, 0x17
        /*005a*/ 	.short	(.L_25 - .L_24)
.L_24:
        /*005c*/ 	.word	0x00000000
        /*0060*/ 	.short	0x0000
        /*0062*/ 	.short	0x0000
        /*0064*/ 	.byte	0x00, 0xf5, 0x21, 0x00


	//----- nvinfo : EIATTR_SPARSE_MMA_MASK
	.align		4
.L_25:
        /*0068*/ 	.byte	0x03, 0x50
        /*006a*/ 	.short	0x0000


	//----- nvinfo : EIATTR_MAXREG_COUNT
	.align		4
        /*006c*/ 	.byte	0x03, 0x1b
        /*006e*/ 	.short	0x00ff


	//----- nvinfo : EIATTR_MERCURY_ISA_VERSION
	.align		4
        /*0070*/ 	.byte	0x03, 0x5f
        /*0072*/ 	.short	0x0101


	//----- nvinfo : EIATTR_VRC_CTA_INIT_COUNT
	.align		4
        /*0074*/ 	.byte	0x02, 0x4a
	.zero		1
	.zero		1


	//----- nvinfo : EIATTR_EXIT_INSTR_OFFSETS
	.align		4
        /*0078*/ 	.byte	0x04, 0x1c
        /*007a*/ 	.short	(.L_27 - .L_26)


	//   ....[0]....
.L_26:
        /*007c*/ 	.word	0x00000100


	//   ....[1]....
        /*0080*/ 	.word	0x00000170


	//   ....[2]....
        /*0084*/ 	.word	0x00003ce0


	//   ....[3]....
        /*0088*/ 	.word	0x00003d40


	//----- nvinfo : EIATTR_CRS_STACK_SIZE
	.align		4
.L_27:
        /*008c*/ 	.byte	0x04, 0x1e
        /*008e*/ 	.short	(.L_29 - .L_28)
.L_28:
        /*0090*/ 	.word	0x00000000


	//----- nvinfo : EIATTR_CBANK_PARAM_SIZE
	.align		4
.L_29:
        /*0094*/ 	.byte	0x03, 0x19
        /*0096*/ 	.short	0x002c


	//----- nvinfo : EIATTR_PARAM_CBANK
	.align		4
        /*0098*/ 	.byte	0x04, 0x0a
        /*009a*/ 	.short	(.L_31 - .L_30)
	.align		4
.L_30:
        /*009c*/ 	.word	index@(.nv.constant0.gpu_server_kernel)
        /*00a0*/ 	.short	0x0380
        /*00a2*/ 	.short	0x002c


	//----- nvinfo : EIATTR_SW_WAR
	.align		4
.L_31:
        /*00a4*/ 	.byte	0x04, 0x36
        /*00a6*/ 	.short	(.L_33 - .L_32)
.L_32:
        /*00a8*/ 	.word	0x00000008
.L_33:


//--------------------- .nv.callgraph             --------------------------
	.section	.nv.callgraph,"",@"SHT_CUDA_CALLGRAPH"
	.align	4
	.sectionentsize	8
	.align		4
        /*0000*/ 	.word	0x00000000
	.align		4
        /*0004*/ 	.word	0xffffffff
	.align		4
        /*0008*/ 	.word	0x00000000
	.align		4
        /*000c*/ 	.word	0xfffffffe
	.align		4
        /*0010*/ 	.word	0x00000000
	.align		4
        /*0014*/ 	.word	0xfffffffd
	.align		4
        /*0018*/ 	.word	0x00000000
	.align		4
        /*001c*/ 	.word	0xfffffffc


//--------------------- .nv.constant4             --------------------------
	.section	.nv.constant4,"a",@progbits
	.align	8
	.align		8
.nv.constant4:
        /*0000*/ 	.dword	$str
	.align		8
        /*0008*/ 	.dword	$str$1
	.align		8
        /*0010*/ 	.dword	$str$2
	.align		8
        /*0018*/ 	.dword	$str$7
	.align		8
        /*0020*/ 	.dword	$str$8
	.align		8
        /*0028*/ 	.dword	$str$9


//--------------------- .text.gpu_server_kernel   --------------------------
	.section	.text.gpu_server_kernel,"ax",@progbits
	.align	128
        .global         gpu_server_kernel
        .type           gpu_server_kernel,@function
        .size           gpu_server_kernel,(.L_x_48 - gpu_server_kernel)
        .other          gpu_server_kernel,@"STO_CUDA_ENTRY STV_DEFAULT"
gpu_server_kernel:
.text.gpu_server_kernel:
[----:B------:R-:W0:Y:S01]  /*0000*/  LDC R1, c[0x0][0x37c] ;  /* 0x0000df00ff017b82 */ /* 0x000e220000000800 */
[----:B------:R-:W1:Y:S01]  /*0010*/  S2R R0, SR_TID.X ;  /* 0x0000000000007919 */ /* 0x000e620000002100 */
[----:B------:R-:W2:Y:S06]  /*0020*/  LDCU.128 UR8, c[0x0][0x390] ;  /* 0x00007200ff0877ac */ /* 0x000eac0008000c00 */
[----:B------:R-:W1:Y:S01]  /*0030*/  S2UR UR4, SR_CTAID.X ;  /* 0x00000000000479c3 */ /* 0x000e620000002500 */
[----:B0-----:R-:W-:Y:S01]  /*0040*/  VIADD R1, R1, 0xfffffff0 ;  /* 0xfffffff001017836 */ /* 0x001fe20000000000 */
[----:B------:R-:W0:Y:S01]  /*0050*/  LDCU.64 UR6, c[0x0][0x3a0] ;  /* 0x00007400ff0677ac */ /* 0x000e220008000a00 */
[----:B------:R-:W3:Y:S05]  /*0060*/  LDCU UR5, c[0x0][0x3a8] ;  /* 0x00007500ff0577ac */ /* 0x000eea0008000800 */
[----:B------:R-:W1:Y:S01]  /*0070*/  LDC R3, c[0x0][0x360] ;  /* 0x0000d800ff037b82 */ /* 0x000e620000000800 */
[----:B--2---:R-:W-:-:S02]  /*0080*/  ISETP.NE.U32.AND P0, PT, RZ, UR10, PT ;  /* 0x0000000aff007c0c */ /* 0x004fc4000bf05070 */
[----:B------:R-:W-:Y:S02]  /*0090*/  ISETP.EQ.U32.AND P1, PT, RZ, UR8, PT ;  /* 0x00000008ff007c0c */ /* 0x000fe4000bf22070 */
[----:B------:R-:W-:-:S04]  /*00a0*/  ISETP.NE.AND.EX P0, PT, RZ, UR11, PT, P0 ;  /* 0x0000000bff007c0c */ /* 0x000fc8000bf05300 */
[----:B------:R-:W-:Y:S02]  /*00b0*/  ISETP.EQ.OR.EX P0, PT, RZ, UR9, !P0, P1 ;  /* 0x00000009ff007c0c */ /* 0x000fe4000c702710 */
[----:B0-----:R-:W-:Y:S01]  /*00c0*/  ISETP.EQ.U32.AND P1, PT, RZ, UR6, PT ;  /* 0x00000006ff007c0c */ /* 0x001fe2000bf22070 */
[----:B-1----:R-:W-:-:S05]  /*00d0*/  IMAD R3, R3, UR4, R0 ;  /* 0x0000000403037c24 */ /* 0x002fca000f8e0200 */
[----:B---3--:R-:W-:-:S04]  /*00e0*/  ISETP.GE.OR P0, PT, R3, UR5, P0 ;  /* 0x0000000503007c0c */ /* 0x008fc80008706670 */
[----:B------:R-:W-:-:S13]  /*00f0*/  ISETP.EQ.OR.EX P0, PT, RZ, UR7, P0, P1 ;  /* 0x00000007ff007c0c */ /* 0x000fda0008702710 */
[----:B------:R-:W-:Y:S05]  /*0100*/  @P0 EXIT ;  /* 0x000000000000094d */ /* 0x000fea0003800000 */
[----:B------:R-:W0:Y:S01]  /*0110*/  LDC.64 R4, c[0x0][0x390] ;  /* 0x0000e400ff047b82 */ /* 0x000e220000000a00 */
[----:B------:R-:W1:Y:S01]  /*0120*/  LDCU.64 UR10, c[0x0][0x358] ;  /* 0x00006b00ff0a77ac */ /* 0x000e620008000a00 */
[----:B0-----:R-:W-:-:S06]  /*0130*/  IMAD.WIDE R4, R3, 0x8, R4 ;  /* 0x0000000803047825 */ /* 0x001fcc00078e0204 */
[----:B-1----:R-:W2:Y:S02]  /*0140*/  LDG.E.64 R4, desc[UR10][R4.64] ;  /* 0x0000000a04047981 */ /* 0x002ea4000c1e1b00 */
[----:B--2---:R-:W-:-:S04]  /*0150*/  ISETP.NE.U32.AND P0, PT, R4, RZ, PT ;  /* 0x000000ff0400720c */ /* 0x004fc80003f05070 */
[----:B------:R-:W-:-:S13]  /*0160*/  ISETP.NE.AND.EX P0, PT, R5, RZ, PT, P0 ;  /* 0x000000ff0500720c */ /* 0x000fda0003f05300 */
[----:B------:R-:W-:Y:S05]  /*0170*/  @!P0 EXIT ;  /* 0x000000000000894d */ /* 0x000fea0003800000 */
[----:B------:R-:W-:Y:S01]  /*0180*/  IMAD.MOV.U32 R2, RZ, RZ, 0x3c ;  /* 0x0000003cff027424 */ /* 0x000fe200078e00ff */
[----:B------:R-:W-:Y:S01]  /*0190*/  IADD3 R17, P0, PT, R4, 0xa5, RZ ;  /* 0x000000a504117810 */ /* 0x000fe20007f1e0ff */
[----:B------:R-:W-:Y:S01]  /*01a0*/  IMAD.MOV.U32 R10, RZ, RZ, 0x59 ;  /* 0x00000059ff0a7424 */ /* 0x000fe200078e00ff */
[----:B------:R-:W0:Y:S01]  /*01b0*/  LDCU.64 UR8, c[0x4][URZ] ;  /* 0x01000000ff0877ac */ /* 0x000e220008000a00 */
[----:B------:R-:W-:Y:S01]  /*01c0*/  IMAD.MOV.U32 R0, RZ, RZ, 0x21 ;  /* 0x00000021ff007424 */ /* 0x000fe200078e00ff */
[----:B------:R-:W-:Y:S01]  /*01d0*/  STG.E.U8 desc[UR10][R4.64], R2 ;  /* 0x0000000204007986 */ /* 0x000fe2000c10110a */
[----:B------:R-:W-:Y:S01]  /*01e0*/  IMAD.MOV.U32 R8, RZ, RZ, 0x43 ;  /* 0x00000043ff087424 */ /* 0x000fe200078e00ff */
[----:B------:R-:W-:Y:S01]  /*01f0*/  UMOV UR4, 0xfff59 ;  /* 0x000fff5900047882 */ /* 0x000fe20000000000 */
[----:B------:R-:W-:Y:S01]  /*0200*/  IMAD.MOV.U32 R6, RZ, RZ, 0x44 ;  /* 0x00000044ff067424 */ /* 0x000fe200078e00ff */
[----:B------:R-:W-:Y:S01]  /*0210*/  STG.E.U8 desc[UR10][R4.64+0x10], R2 ;  /* 0x0000100204007986 */ /* 0x000fe2000c10110a */
[----:B------:R-:W-:-:S02]  /*0220*/  IMAD.MOV.U32 R12, RZ, RZ, 0x20 ;  /* 0x00000020ff0c7424 */ /* 0x000fc400078e00ff */
[----:B------:R-:W-:Y:S01]  /*0230*/  IMAD.MOV.U32 R11, RZ, RZ, 0x45 ;  /* 0x00000045ff0b7424 */ /* 0x000fe200078e00ff */
[----:B------:R-:W-:Y:S01]  /*0240*/  STG.E.U8 desc[UR10][R4.64+0x21], R2 ;  /* 0x0000210204007986 */ /* 0x000fe2000c10110a */
[----:B------:R-:W-:Y:S02]  /*0250*/  IMAD.MOV.U32 R9, RZ, RZ, 0x54 ;  /* 0x00000054ff097424 */ /* 0x000fe400078e00ff */
[----:B------:R-:W-:Y:S01]  /*0260*/  IMAD.MOV.U32 R7, RZ, RZ, 0x4f ;  /* 0x0000004fff077424 */ /* 0x000fe200078e00ff */
[----:B------:R-:W-:Y:S01]  /*0270*/  STG.E.U8 desc[UR10][R4.64+0x28], R2 ;  /* 0x0000280204007986 */ /* 0x000fe2000c10110a */
[----:B------:R-:W-:Y:S02]  /*0280*/  IMAD.MOV.U32 R16, RZ, RZ, 0x1 ;  /* 0x00000001ff107424 */ /* 0x000fe400078e00ff */
[----:B------:R-:W-:Y:S01]  /*0290*/  IMAD.X R18, RZ, RZ, R5, P0 ;  /* 0x000000ffff127224 */ /* 0x000fe200000e0605 */
[----:B------:R-:W-:Y:S04]  /*02a0*/  STG.E.U8 desc[UR10][R4.64+0x3f], R2 ;  /* 0x00003f0204007986 */ /* 0x000fe8000c10110a */
[----:B------:R-:W-:Y:S04]  /*02b0*/  STG.E.U8 desc[UR10][R4.64+0x86], R2 ;  /* 0x0000860204007986 */ /* 0x000fe8000c10110a */
[----:B------:R1:W-:Y:S04]  /*02c0*/  STG.E.U8 desc[UR10][R4.64+0x9b], R2 ;  /* 0x00009b0204007986 */ /* 0x0003e8000c10110a */
[----:B------:R2:W-:Y:S04]  /*02d0*/  STG.E.U8 desc[UR10][R4.64+0x1], R0 ;  /* 0x0000010004007986 */ /* 0x0005e8000c10110a */
[----:B------:R3:W-:Y:S01]  /*02e0*/  STG.E.U8 desc[UR10][R4.64+0x4], R8 ;  /* 0x0000040804007986 */ /* 0x0007e2000c10110a */
[----:B-1----:R-:W-:Y:S01]  /*02f0*/  PRMT R2, R10, 0x7610, R2 ;  /* 0x000076100a027816 */ /* 0x002fe20000000002 */
[----:B------:R-:W-:-:S02]  /*0300*/  IMAD.MOV.U32 R10, RZ, RZ, 0x50 ;  /* 0x00000050ff0a7424 */ /* 0x000fc400078e00ff */
[----:B------:R1:W-:Y:S03]  /*0310*/  STG.E.U8 desc[UR10][R4.64+0x2], R6 ;  /* 0x0000020604007986 */ /* 0x0003e6000c10110a */
[----:B--2---:R-:W-:Y:S01]  /*0320*/  PRMT R0, R10, 0x7610, R0 ;  /* 0x000076100a007816 */ /* 0x004fe20000000000 */
[----:B------:R2:W-:Y:S01]  /*0330*/  STG.E.U8 desc[UR10][R4.64+0x6], R2 ;  /* 0x0000060204007986 */ /* 0x0005e2000c10110a */
[----:B---3--:R-:W-:Y:S02]  /*0340*/  IMAD.MOV.U32 R8, RZ, RZ, 0x74 ;  /* 0x00000074ff087424 */ /* 0x008fe400078e00ff */
[----:B------:R-:W-:Y:S01]  /*0350*/  IMAD.MOV.U32 R10, RZ, RZ, 0x69 ;  /* 0x00000069ff0a7424 */ /* 0x000fe200078e00ff */
[----:B------:R-:W-:Y:S01]  /*0360*/  STG.E.U8 desc[UR10][R4.64+0x7], R0 ;  /* 0x0000070004007986 */ /* 0x000fe2000c10110a */
[----:B-1----:R-:W-:-:S03]  /*0370*/  PRMT R6, R11, 0x7610, R6 ;  /* 0x000076100b067816 */ /* 0x002fc60000000006 */
[----:B------:R1:W-:Y:S01]  /*0380*/  STG.E.U8 desc[UR10][R4.64+0x8e], R0 ;  /* 0x00008e0004007986 */ /* 0x0003e2000c10110a */
[----:B------:R-:W-:Y:S01]  /*0390*/  IMAD.MOV.U32 R11, RZ, RZ, 0x47 ;  /* 0x00000047ff0b7424 */ /* 0x000fe200078e00ff */
[----:B--2---:R-:W-:Y:S02]  /*03a0*/  PRMT R2, R12, 0x7610, R2 ;  /* 0x000076100c027816 */ /* 0x004fe40000000002 */
[----:B------:R2:W-:Y:S01]  /*03b0*/  STG.E.U8 desc[UR10][R4.64+0x8], R6 ;  /* 0x0000080604007986 */ /* 0x0005e2000c10110a */
[----:B------:R-:W-:-:S03]  /*03c0*/  IMAD.MOV.U32 R12, RZ, RZ, 0x2d ;  /* 0x0000002dff0c7424 */ /* 0x000fc600078e00ff */
[----:B------:R-:W-:Y:S01]  /*03d0*/  STG.E.U8 desc[UR10][R4.64+0x9], R2 ;  /* 0x0000090204007986 */ /* 0x000fe2000c10110a */
[----:B-1----:R-:W-:Y:S01]  /*03e0*/  PRMT R0, R8, 0x7610, R0 ;  /* 0x0000761008007816 */ /* 0x002fe20000000000 */
[----:B------:R-:W-:Y:S02]  /*03f0*/  IMAD.MOV.U32 R8, RZ, RZ, 0x6c ;  /* 0x0000006cff087424 */ /* 0x000fe400078e00ff */
[----:B------:R-:W-:Y:S01]  /*0400*/  STG.E.U8 desc[UR10][R4.64+0x15], R2 ;  /* 0x0000150204007986 */ /* 0x000fe2000c10110a */
[----:B--2---:R-:W-:-:S03]  /*0410*/  IMAD.MOV.U32 R6, RZ, RZ, 0x6d ;  /* 0x0000006dff067424 */ /* 0x004fc600078e00ff */
[----:B------:R-:W-:Y:S04]  /*0420*/  STG.E.U8 desc[UR10][R4.64+0x2d], R2 ;  /* 0x00002d0204007986 */ /* 0x000fe8000c10110a */
[----:B------:R-:W-:Y:S04]  /*0430*/  STG.E.U8 desc[UR10][R4.64+0x44], R2 ;  /* 0x0000440204007986 */ /* 0x000fe8000c10110a */
[----:B------:R-:W-:Y:S04]  /*0440*/  STG.E.U8 desc[UR10][R4.64+0x54], R2 ;  /* 0x0000540204007986 */ /* 0x000fe8000c10110a */
[----:B------:R-:W-:Y:S04]  /*0450*/  STG.E.U8 desc[UR10][R4.64+0x71], R2 ;  /* 0x0000710204007986 */ /* 0x000fe8000c10110a */
[----:B------:R-:W-:Y:S04]  /*0460*/  STG.E.U8 desc[UR10][R4.64+0x90], R2 ;  /* 0x0000900204007986 */ /* 0x000fe8000c10110a */
[----:B------:R1:W-:Y:S04]  /*0470*/  STG.E.U8 desc[UR10][R4.64+0x94], R2 ;  /* 0x0000940204007986 */ /* 0x0003e8000c10110a */
[----:B------:R-:W-:Y:S04]  /*0480*/  STG.E.U8 desc[UR10][R4.64+0xb], R0 ;  /* 0x00000b0004007986 */ /* 0x000fe8000c10110a */
[----:B------:R-:W-:Y:S01]  /*0490*/  STG.E.U8 desc[UR10][R4.64+0x12], R0 ;  /* 0x0000120004007986 */ /* 0x000fe2000c10110a */
[----:B-1----:R-:W-:Y:S01]  /*04a0*/  PRMT R2, R8, 0x7610, R2 ;  /* 0x0000761008027816 */ /* 0x002fe20000000002 */
[----:B------:R-:W-:-:S02]  /*04b0*/  IMAD.MOV.U32 R8, RZ, RZ, 0xa ;  /* 0x0000000aff087424 */ /* 0x000fc400078e00ff */
[----:B------:R-:W-:Y:S04]  /*04c0*/  STG.E.U8 desc[UR10][R4.64+0x2b], R0 ;  /* 0x00002b0004007986 */ /* 0x000fe8000c10110a */
        /* <DEDUP_REMOVED lines=11> */
[----:B------:R1:W-:Y:S04]  /*0580*/  STG.E.U8 desc[UR10][R4.64+0x9f], R0 ;  /* 0x00009f0004007986 */ /* 0x0003e8000c10110a */
[----:B------:R-:W-:Y:S04]  /*0590*/  STG.E.U8 desc[UR10][R4.64+0xc], R6 ;  /* 0x00000c0604007986 */ /* 0x000fe8000c10110a */
[----:B------:R-:W-:Y:S04]  /*05a0*/  STG.E.U8 desc[UR10][R4.64+0x13], R6 ;  /* 0x0000130604007986 */ /* 0x000fe8000c10110a */
[----:B------:R-:W-:Y:S01]  /*05b0*/  STG.E.U8 desc[UR10][R4.64+0x29], R6 ;  /* 0x0000290604007986 */ /* 0x000fe2000c10110a */
[----:B-1----:R-:W-:Y:S01]  /*05c0*/  PRMT R0, R8, 0x7610, R0 ;  /* 0x0000761008007816 */ /* 0x002fe20000000000 */
[----:B------:R-:W-:-:S02]  /*05d0*/  IMAD.MOV.U32 R8, RZ, RZ, 0x67 ;  /* 0x00000067ff087424 */ /* 0x000fc400078e00ff */
[----:B------:R-:W-:Y:S04]  /*05e0*/  STG.E.U8 desc[UR10][R4.64+0x40], R6 ;  /* 0x0000400604007986 */ /* 0x000fe8000c10110a */
[----:B------:R1:W-:Y:S04]  /*05f0*/  STG.E.U8 desc[UR10][R4.64+0x47], R6 ;  /* 0x0000470604007986 */ /* 0x0003e8000c10110a */
[----:B------:R-:W-:Y:S04]  /*0600*/  STG.E.U8 desc[UR10][R4.64+0xd], R2 ;  /* 0x00000d0204007986 */ /* 0x000fe8000c10110a */
[----:B------:R-:W-:Y:S01]  /*0610*/  STG.E.U8 desc[UR10][R4.64+0x14], R2 ;  /* 0x0000140204007986 */ /* 0x000fe2000c10110a */
[----:B-1----:R-:W-:-:S03]  /*0620*/  IMAD.MOV.U32 R6, RZ, RZ, 0x61 ;  /* 0x00000061ff067424 */ /* 0x002fc600078e00ff */
        /* <DEDUP_REMOVED lines=31> */
[----:B------:R2:W-:Y:S04]  /*0820*/  STG.E.U8 desc[UR10][R4.64+0x19], R0 ;  /* 0x0000190004007986 */ /* 0x0005e8000c10110a */
[----:B------:R-:W-:Y:S01]  /*0830*/  STG.E.U8 desc[UR10][R4.64+0x1c], R8 ;  /* 0x00001c0804007986 */ /* 0x000fe2000c10110a */
[----:B-1----:R-:W-:-:S03]  /*0840*/  IMAD.MOV.U32 R6, RZ, RZ, 0x64 ;  /* 0x00000064ff067424 */ /* 0x002fc600078e00ff */
[----:B------:R-:W-:Y:S02]  /*0850*/  STG.E.U8 desc[UR10][R4.64+0x23], R8 ;  /* 0x0000230804007986 */ /* 0x000fe4000c10110a */
[----:B--2---:R-:W-:Y:S02]  /*0860*/  PRMT R0, R6, 0x7610, R0 ;  /* 0x0000761006007816 */ /* 0x004fe40000000000 */
[----:B------:R-:W-:Y:S01]  /*0870*/  STG.E.U8 desc[UR10][R4.64+0x2a], R8 ;  /* 0x00002a0804007986 */ /* 0x000fe2000c10110a */
[----:B------:R-:W-:-:S03]  /*0880*/  IMAD.MOV.U32 R6, RZ, RZ, 0x63 ;  /* 0x00000063ff067424 */ /* 0x000fc600078e00ff */
        /* <DEDUP_REMOVED lines=27> */
[----:B------:R1:W-:Y:S04]  /*0a40*/  STG.E.U8 desc[UR10][R4.64+0x6d], R0 ;  /* 0x00006d0004007986 */ /* 0x0003e8000c10110a */
[----:B------:R-:W-:Y:S04]  /*0a50*/  STG.E.U8 desc[UR10][R4.64+0x5], R9 ;  /* 0x0000050904007986 */ /* 0x000fe8000c10110a */
[----:B------:R2:W-:Y:S01]  /*0a60*/  STG.E.U8 desc[UR10][R4.64+0x38], R9 ;  /* 0x0000380904007986 */ /* 0x0005e2000c10110a */
[----:B-1----:R-:W-:Y:S01]  /*0a70*/  PRMT R0, R8, 0x7610, R0 ;  /* 0x0000761008007816 */ /* 0x002fe20000000000 */
[----:B------:R-:W-:-:S02]  /*0a80*/  IMAD.MOV.U32 R8, RZ, RZ, 0x46 ;  /* 0x00000046ff087424 */ /* 0x000fc400078e00ff */
[----:B------:R1:W-:Y:S04]  /*0a90*/  STG.E.U8 desc[UR10][R4.64+0x3], R7 ;  /* 0x0000030704007986 */ /* 0x0003e8000c10110a */
[----:B------:R-:W-:Y:S01]  /*0aa0*/  STG.E.U8 desc[UR10][R4.64+0x2e], R2 ;  /* 0x00002e0204007986 */ /* 0x000fe2000c10110a */
[----:B--2---:R-:W-:-:S03]  /*0ab0*/  IMAD.MOV.U32 R9, RZ, RZ, 0x38 ;  /* 0x00000038ff097424 */ /* 0x004fc600078e00ff */
[----:B------:R-:W-:Y:S01]  /*0ac0*/  STG.E.U8 desc[UR10][R4.64+0x55], R2 ;  /* 0x0000550204007986 */ /* 0x000fe2000c10110a */
[----:B-1----:R-:W-:-:S03]  /*0ad0*/  IMAD.MOV.U32 R7, RZ, RZ, 0x68 ;  /* 0x00000068ff077424 */ /* 0x002fc600078e00ff */
[----:B------:R-:W-:Y:S04]  /*0ae0*/  STG.E.U8 desc[UR10][R4.64+0x68], R2 ;  /* 0x0000680204007986 */ /* 0x000fe8000c10110a */
[----:B------:R1:W-:Y:S04]  /*0af0*/  STG.E.U8 desc[UR10][R4.64+0x7b], R2 ;  /* 0x00007b0204007986 */ /* 0x0003e8000c10110a */
[----:B------:R-:W-:Y:S04]  /*0b00*/  STG.E.U8 desc[UR10][R4.64+0xa], R7 ;  /* 0x00000a0704007986 */ /* 0x000fe8000c10110a */
[----:B------:R-:W-:Y:S01]  /*0b10*/  STG.E.U8 desc[UR10][R4.64+0x11], R7 ;  /* 0x0000110704007986 */ /* 0x000fe2000c10110a */
[----:B-1----:R-:W-:-:S03]  /*0b20*/  PRMT R2, R8, 0x7610, R2 ;  /* 0x0000761008027816 */ /* 0x002fc60000000002 */
[----:B------:R-:W-:Y:S01]  /*0b30*/  STG.E.U8 desc[UR10][R4.64+0x22], R7 ;  /* 0x0000220704007986 */ /* 0x000fe2000c10110a */
[----:B------:R-:W-:Y:S01]  /*0b40*/  PRMT R8, R9, 0x7610, R8 ;  /* 0x0000761009087816 */ /* 0x000fe20000000008 */
[----:B------:R-:W-:Y:S02]  /*0b50*/  IMAD.MOV.U32 R9, RZ, RZ, 0x76 ;  /* 0x00000076ff097424 */ /* 0x000fe400078e00ff */
[----:B------:R-:W-:Y:S04]  /*0b60*/  STG.E.U8 desc[UR10][R4.64+0x2f], R7 ;  /* 0x00002f0704007986 */ /* 0x000fe8000c10110a */
[----:B------:R-:W-:Y:S04]  /*0b70*/  STG.E.U8 desc[UR10][R4.64+0x62], R7 ;  /* 0x0000620704007986 */ /* 0x000fe8000c10110a */
[----:B------:R1:W-:Y:S04]  /*0b80*/  STG.E.U8 desc[UR10][R4.64+0x6f], R7 ;  /* 0x00006f0704007986 */ /* 0x0003e8000c10110a */
[----:B------:R-:W-:Y:S04]  /*0b90*/  STG.E.U8 desc[UR10][R4.64+0x31], R6 ;  /* 0x0000310604007986 */ /* 0x000fe8000c10110a */
[----:B------:R-:W-:Y:S01]  /*0ba0*/  STG.E.U8 desc[UR10][R4.64+0x51], R6 ;  /* 0x0000510604007986 */ /* 0x000fe2000c10110a */
[----:B-1----:R-:W-:-:S03]  /*0bb0*/  IMAD.MOV.U32 R7, RZ, RZ, 0x3e ;  /* 0x0000003eff077424 */ /* 0x002fc600078e00ff */
        /* <DEDUP_REMOVED lines=10> */
[----:B------:R1:W-:Y:S04]  /*0c60*/  STG.E.U8 desc[UR10][R4.64+0xa2], R7 ;  /* 0x0000a20704007986 */ /* 0x0003e8000c10110a */
[----:B------:R2:W-:Y:S04]  /*0c70*/  STG.E.U8 desc[UR10][R4.64+0x39], R2 ;  /* 0x0000390204007986 */ /* 0x0005e8000c10110a */
[----:B------:R3:W-:Y:S01]  /*0c80*/  STG.E.U8 desc[UR10][R4.64+0x3b], R8 ;  /* 0x00003b0804007986 */ /* 0x0007e2000c10110a */
[----:B-1----:R-:W-:-:S03]  /*0c90*/  IMAD.MOV.U32 R7, RZ, RZ, 0x3d ;  /* 0x0000003dff077424 */ /* 0x002fc600078e00ff */
[----:B------:R-:W-:Y:S01]  /*0ca0*/  STG.E.U8 desc[UR10][R4.64+0x4b], R6 ;  /* 0x00004b0604007986 */ /* 0x000fe2000c10110a */
[----:B--2---:R-:W-:-:S03]  /*0cb0*/  PRMT R2, R10, 0x7610, R2 ;  /* 0x000076100a027816 */ /* 0x004fc60000000002 */
[----:B------:R-:W-:Y:S01]  /*0cc0*/  STG.E.U8 desc[UR10][R4.64+0x66], R6 ;  /* 0x0000660604007986 */ /* 0x000fe2000c10110a */
[----:B------:R-:W-:Y:S02]  /*0cd0*/  IMAD.MOV.U32 R10, RZ, RZ, 0x2e ;  /* 0x0000002eff0a7424 */ /* 0x000fe400078e00ff */
[----:B---3--:R-:W-:Y:S01]  /*0ce0*/  IMAD.MOV.U32 R8, RZ, RZ, 0x2c ;  /* 0x0000002cff087424 */ /* 0x008fe200078e00ff */
        /* <DEDUP_REMOVED lines=8> */
[----:B------:R1:W-:Y:S04]  /*0d70*/  STG.E.U8 desc[UR10][R4.64+0x7f], R7 ;  /* 0x00007f0704007986 */ /* 0x0003e8000c10110a */
[----:B------:R-:W-:Y:S04]  /*0d80*/  STG.E.U8 desc[UR10][R4.64+0x37], R0 ;  /* 0x0000370004007986 */ /* 0x000fe8000c10110a */
[----:B------:R2:W-:Y:S01]  /*0d90*/  STG.E.U8 desc[UR10][R4.64+0x8f], R0 ;  /* 0x00008f0004007986 */ /* 0x0005e2000c10110a */
[----:B-1----:R-:W-:-:S03]  /*0da0*/  IMAD.MOV.U32 R7, RZ, RZ, 0x73 ;  /* 0x00000073ff077424 */ /* 0x002fc600078e00ff */
[----:B------:R-:W-:Y:S04]  /*0db0*/  STG.E.U8 desc[UR10][R4.64+0x4c], R2 ;  /* 0x00004c0204007986 */ /* 0x000fe8000c10110a */
[----:B------:R-:W-:Y:S01]  /*0dc0*/  STG.E.U8 desc[UR10][R4.64+0x5f], R2 ;  /* 0x00005f0204007986 */ /* 0x000fe2000c10110a */
[----:B--2---:R-:W-:-:S03]  /*0dd0*/  IMAD.MOV.U32 R0, RZ, RZ, 0x70 ;  /* 0x00000070ff007424 */ /* 0x004fc600078e00ff */
        /* <DEDUP_REMOVED lines=8> */
[----:B------:R2:W-:Y:S01]  /*0e60*/  STG.E.U8 desc[UR10][R4.64+0x7a], R7 ;  /* 0x00007a0704007986 */ /* 0x0005e2000c10110a */
[----:B-1----:R-:W-:-:S03]  /*0e70*/  PRMT R2, R8, 0x7610, R2 ;  /* 0x0000761008027816 */ /* 0x002fc60000000002 */
[----:B------:R1:W-:Y:S01]  /*0e80*/  STG.E.U8 desc[UR10][R4.64+0x4f], R0 ;  /* 0x00004f0004007986 */ /* 0x0003e2000c10110a */
[----:B------:R-:W-:Y:S01]  /*0e90*/  PRMT R8, R9, 0x7610, R8 ;  /* 0x0000761009087816 */ /* 0x000fe20000000008 */
[----:B------:R-:W-:Y:S02]  /*0ea0*/  IMAD.MOV.U32 R9, RZ, RZ, 0x57 ;  /* 0x00000057ff097424 */ /* 0x000fe400078e00ff */
[----:B------:R-:W-:Y:S01]  /*0eb0*/  STG.E.U8 desc[UR10][R4.64+0x50], R6 ;  /* 0x0000500604007986 */ /* 0x000fe2000c10110a */
[----:B--2---:R-:W-:-:S03]  /*0ec0*/  IMAD.MOV.U32 R7, RZ, RZ, 0x77 ;  /* 0x00000077ff077424 */ /* 0x004fc600078e00ff */
[----:B------:R2:W-:Y:S01]  /*0ed0*/  STG.E.U8 desc[UR10][R4.64+0x80], R8 ;  /* 0x0000800804007986 */ /* 0x0005e2000c10110a */
[----:B-1----:R-:W-:-:S03]  /*0ee0*/  PRMT R0, R11, 0x7610, R0 ;  /* 0x000076100b007816 */ /* 0x002fc60000000000 */
[----:B------:R-:W-:Y:S01]  /*0ef0*/  STG.E.U8 desc[UR10][R4.64+0x4e], R7 ;  /* 0x00004e0704007986 */ /* 0x000fe2000c10110a */
[----:B------:R-:W-:-:S03]  /*0f00*/  IMAD.MOV.U32 R11, RZ, RZ, 0x2f ;  /* 0x0000002fff0b7424 */ /* 0x000fc600078e00ff */
[----:B------:R-:W-:Y:S01]  /*0f10*/  STG.E.U8 desc[UR10][R4.64+0x5e], R7 ;  /* 0x00005e0704007986 */ /* 0x000fe2000c10110a */
[----:B--2---:R-:W-:-:S03]  /*0f20*/  IMAD.MOV.U32 R8, RZ, RZ, 0x30 ;  /* 0x00000030ff087424 */ /* 0x004fc600078e00ff */
[----:B------:R1:W-:Y:S04]  /*0f30*/  STG.E.U8 desc[UR10][R4.64+0x6b], R7 ;  /* 0x00006b0704007986 */ /* 0x0003e8000c10110a */
[----:B------:R2:W-:Y:S04]  /*0f40*/  STG.E.U8 desc[UR10][R4.64+0x56], R6 ;  /* 0x0000560604007986 */ /* 0x0005e8000c10110a */
[----:B------:R3:W-:Y:S01]  /*0f50*/  STG.E.U8 desc[UR10][R4.64+0x70], R2 ;  /* 0x0000700204007986 */ /* 0x0007e2000c10110a */
[----:B-1----:R-:W-:-:S03]  /*0f60*/  PRMT R7, R10, 0x7610, R7 ;  /* 0x000076100a077816 */ /* 0x002fc60000000007 */
[----:B------:R1:W-:Y:S01]  /*0f70*/  STG.E.U8 desc[UR10][R4.64+0x8d], R0 ;  /* 0x00008d0004007986 */ /* 0x0003e2000c10110a */
[----:B------:R-:W-:Y:S02]  /*0f80*/  IMAD.MOV.U32 R10, RZ, RZ, 0x53 ;  /* 0x00000053ff0a7424 */ /* 0x000fe400078e00ff */
[----:B--2---:R-:W-:Y:S01]  /*0f90*/  IMAD.MOV.U32 R6, RZ, RZ, 0x62 ;  /* 0x00000062ff067424 */ /* 0x004fe200078e00ff */
[----:B------:R-:W-:Y:S01]  /*0fa0*/  STG.E.U8 desc[UR10][R4.64+0x9c], R11 ;  /* 0x00009c0b04007986 */ /* 0x000fe2000c10110a */
[----:B---3--:R-:W-:-:S03]  /*0fb0*/  PRMT R2, R12, 0x7610, R2 ;  /* 0x000076100c027816 */ /* 0x008fc60000000002 */
[----:B------:R-:W-:Y:S01]  /*0fc0*/  STG.E.U8 desc[UR10][R4.64+0x93], R6 ;  /* 0x0000930604007986 */ /* 0x000fe2000c10110a */
[----:B-1----:R-:W-:-:S03]  /*0fd0*/  PRMT R0, R8, 0x7610, R0 ;  /* 0x0000761008007816 */ /* 0x002fc60000000000 */
[----:B------:R-:W-:Y:S04]  /*0fe0*/  STG.E.U8 desc[UR10][R4.64+0x95], R10 ;  /* 0x0000950a04007986 */ /* 0x000fe8000c10110a */
[----:B------:R-:W-:Y:S04]  /*0ff0*/  STG.E.U8 desc[UR10][R4.64+0x3a], R2 ;  /* 0x00003a0204007986 */ /* 0x000fe8000c10110a */
[----:B------:R-:W-:Y:S04]  /*1000*/  STG.E.U8 desc[UR10][R4.64+0x6a], R2 ;  /* 0x00006a0204007986 */ /* 0x000fe8000c10110a */
[----:B------:R-:W-:Y:S04]  /*1010*/  STG.E.U8 desc[UR10][R4.64+0x79], R2 ;  /* 0x0000790204007986 */ /* 0x000fe8000c10110a */
[----:B------:R-:W-:Y:S04]  /*1020*/  STG.E.U8 desc[UR10][R4.64+0x82], R0 ;  /* 0x0000820004007986 */ /* 0x000fe8000c10110a */
[----:B------:R1:W-:Y:S04]  /*1030*/  STG.E.U8 desc[UR10][R4.64+0x81], R7 ;  /* 0x0000810704007986 */ /* 0x0003e8000c10110a */
[----:B------:R2:W-:Y:S01]  /*1040*/  STG.E.U8 desc[UR10][R4.64+0x91], R9 ;  /* 0x0000910904007986 */ /* 0x0005e2000c10110a */
[----:B-1----:R-:W-:-:S02]  /*1050*/  IMAD.MOV.U32 R7, RZ, RZ, 0x3c ;  /* 0x0000003cff077424 */ /* 0x002fc400078e00ff */
[----:B0-2---:R-:W-:-:S07]  /*1060*/  IMAD.MOV.U32 R9, RZ, RZ, 0xa4 ;  /* 0x000000a4ff097424 */ /* 0x005fce00078e00ff */
.L_x_0:
[----:B------:R-:W-:Y:S01]  /*1070*/  IADD3 R12, P0, PT, R4, R9, RZ ;  /* 0x00000009040c7210 */ /* 0x000fe20007f1e0ff */
[----:B------:R-:W-:Y:S02]  /*1080*/  IMAD.U32 R14, RZ, RZ, UR8 ;  /* 0x00000008ff0e7e24 */ /* 0x000fe4000f8e00ff */
[----:B------:R-:W-:Y:S02]  /*1090*/  IMAD.U32 R15, RZ, RZ, UR9 ;  /* 0x00000009ff0f7e24 */ /* 0x000fe4000f8e00ff */
[----:B------:R-:W-:-:S05]  /*10a0*/  IMAD.X R13, RZ, RZ, R5, P0 ;  /* 0x000000ffff0d7224 */ /* 0x000fca00000e0605 */
[----:B------:R0:W-:Y:S04]  /*10b0*/  STG.E.U8 desc[UR10][R12.64], R7 ;  /* 0x000000070c007986 */ /* 0x0001e8000c10110a */
[----:B0-----:R-:W2:Y:S01]  /*10c0*/  LDG.E.U8.CONSTANT R7, desc[UR10][R14.64+0x1] ;  /* 0x0000010a0e077981 */ /* 0x001ea2000c1e9100 */
[----:B------:R-:W-:Y:S01]  /*10d0*/  ISETP.GE.U32.AND P0, PT, R9, 0xffffe, PT ;  /* 0x000ffffe0900780c */ /* 0x000fe20003f06070 */
[----:B------:R-:W-:Y:S01]  /*10e0*/  UIADD3 UR5, UP0, UPT, UR8, 0x1, URZ ;  /* 0x0000000108057890 */ /* 0x000fe2000ff1e0ff */
[----:B------:R-:W-:Y:S01]  /*10f0*/  IMAD.MOV.U32 R8, RZ, RZ, R17 ;  /* 0x000000ffff087224 */ /* 0x000fe200078e0011 */
[----:B------:R-:W-:Y:S01]  /*1100*/  IADD3 R17, P1, PT, R17, 0x1, RZ ;  /* 0x0000000111117810 */ /* 0x000fe20007f3e0ff */
[----:B------:R-:W-:Y:S01]  /*1110*/  UMOV UR7, UR4 ;  /* 0x0000000400077c82 */ /* 0x000fe20008000000 */
[----:B------:R-:W-:Y:S01]  /*1120*/  UIADD3.X UR6, UPT, UPT, URZ, UR9, URZ, UP0, !UPT ;  /* 0x00000009ff067290 */ /* 0x000fe200087fe4ff */
[----:B------:R-:W-:Y:S01]  /*1130*/  IMAD.MOV.U32 R6, RZ, RZ, R9 ;  /* 0x000000ffff067224 */ /* 0x000fe200078e0009 */
[----:B------:R-:W-:Y:S01]  /*1140*/  UIADD3 UR4, UPT, UPT, UR4, -0x1, URZ ;  /* 0xffffffff04047890 */ /* 0x000fe2000fffe0ff */
[----:B------:R-:W-:Y:S01]  /*1150*/  IMAD.X R12, RZ, RZ, R18, P1 ;  /* 0x000000ffff0c7224 */ /* 0x000fe200008e0612 */
[----:B------:R-:W-:Y:S01]  /*1160*/  UMOV UR8, UR5 ;  /* 0x0000000500087c82 */ /* 0x000fe20008000000 */
[----:B------:R-:W-:-:S02]  /*1170*/  IMAD.MOV.U32 R10, RZ, RZ, R16 ;  /* 0x000000ffff0a7224 */ /* 0x000fc400078e0010 */
[----:B------:R-:W-:Y:S01]  /*1180*/  UMOV UR9, UR6 ;  /* 0x0000000600097c82 */ /* 0x000fe20008000000 */
[----:B------:R-:W-:Y:S02]  /*1190*/  IMAD.MOV.U32 R11, RZ, RZ, R18 ;  /* 0x000000ffff0b7224 */ /* 0x000fe400078e0012 */
[----:B------:R-:W-:Y:S02]  /*11a0*/  VIADD R9, R9, 0x1 ;  /* 0x0000000109097836 */ /* 0x000fe40000000000 */
[----:B------:R-:W-:Y:S02]  /*11b0*/  VIADD R16, R16, 0x1 ;  /* 0x0000000110107836 */ /* 0x000fe40000000000 */
[----:B------:R-:W-:Y:S01]  /*11c0*/  IMAD.MOV.U32 R18, RZ, RZ, R12 ;  /* 0x000000ffff127224 */ /* 0x000fe200078e000c */
[----:B--2---:R-:W-:-:S13]  /*11d0*/  ISETP.NE.AND P2, PT, R7, RZ, PT ;  /* 0x000000ff0700720c */ /* 0x004fda0003f45270 */
[----:B------:R-:W-:Y:S05]  /*11e0*/  @!P0 BRA P2, `(.L_x_0) ;  /* 0xfffffffc00a08947 */ /* 0x000fea000103ffff */
[----:B------:R-:W-:Y:S01]  /*11f0*/  ISETP.GT.U32.AND P0, PT, R6, 0xffffd, PT ;  /* 0x000ffffd0600780c */ /* 0x000fe20003f04070 */
[----:B------:R-:W-:-:S12]  /*1200*/  IMAD.MOV.U32 R7, RZ, RZ, 0xfffff ;  /* 0x000fffffff077424 */ /* 0x000fd800078e00ff */
[----:B------:R-:W-:Y:S05]  /*1210*/  @P0 BRA `(.L_x_1) ;  /* 0x0000000800900947 */ /* 0x000fea0003800000 */
[----:B------:R-:W-:Y:S01]  /*1220*/  IMAD.MOV R12, RZ, RZ, -R6 ;  /* 0x000000ffff0c7224 */ /* 0x000fe200078e0a06 */
[----:B------:R-:W0:Y:S01]  /*1230*/  LDCU.64 UR4, c[0x4][0x18] ;  /* 0x01000300ff0477ac */ /* 0x000e220008000a00 */
[----:B------:R-:W-:Y:S01]  /*1240*/  IMAD.MOV.U32 R13, RZ, RZ, 0xffffd ;  /* 0x000ffffdff0d7424 */ /* 0x000fe200078e00ff */
[----:B------:R-:W1:Y:S04]  /*1250*/  LDCU.64 UR8, c[0x4][0x18] ;  /* 0x01000300ff0877ac */ /* 0x000e680008000a00 */
[----:B------:R-:W-:-:S04]  /*1260*/  VIADDMNMX.U32 R12, R12, R13, 0x26, PT ;  /* 0x000000260c0c7446 */ /* 0x000fc8000380000d */
[----:B------:R-:W-:-:S04]  /*1270*/  LOP3.LUT R13, R12, 0x3, RZ, 0xc0, !PT ;  /* 0x000000030c0d7812 */ /* 0x000fc800078ec0ff */
[----:B------:R-:W-:Y:S02]  /*1280*/  ISETP.NE.AND P0, PT, R13, 0x3, PT ;  /* 0x000000030d00780c */ /* 0x000fe40003f05270 */
[----:B0-----:R-:W-:Y:S01]  /*1290*/  IADD3 R17, P1, PT, R12, UR4, RZ ;  /* 0x000000040c117c10 */ /* 0x001fe2000ff3e0ff */
[----:B-1----:R-:W-:-:S04]  /*12a0*/  UMOV UR4, UR8 ;  /* 0x0000000800047c82 */ /* 0x002fc80008000000 */
[----:B------:R-:W-:Y:S01]  /*12b0*/  IMAD.X R16, RZ, RZ, UR5, P1 ;  /* 0x00000005ff107e24 */ /* 0x000fe200088e06ff */
[----:B------:R-:W-:-:S05]  /*12c0*/  UMOV UR5, UR9 ;  /* 0x0000000900057c82 */ /* 0x000fca0008000000 */
[----:B------:R-:W-:Y:S05]  /*12d0*/  @!P0 BRA `(.L_x_2) ;  /* 0x00000000006c8947 */ /* 0x000fea0003800000 */
[----:B------:R-:W-:Y:S01]  /*12e0*/  UISETP.LT.U32.AND UP0, UPT, UR7, 0x26, UPT ;  /* 0x000000260700788c */ /* 0x000fe2000bf01070 */
[----:B------:R-:W-:Y:S01]  /*12f0*/  UMOV UR5, UR8 ;  /* 0x0000000800057c82 */ /* 0x000fe20008000000 */
[----:B------:R-:W-:Y:S02]  /*1300*/  UMOV UR6, UR9 ;  /* 0x0000000900067c82 */ /* 0x000fe40008000000 */
[----:B------:R-:W-:-:S04]  /*1310*/  USEL UR4, UR7, 0x26, UP0 ;  /* 0x0000002607047887 */ /* 0x000fc80008000000 */
[----:B------:R-:W-:-:S04]  /*1320*/  UIADD3 UR4, UPT, UPT, UR4, 0x1, URZ ;  /* 0x0000000104047890 */ /* 0x000fc8000fffe0ff */
[----:B------:R-:W-:-:S03]  /*1330*/  ULOP3.LUT UR7, UR4, 0x3, URZ, 0xc0, !UPT ;  /* 0x0000000304077892 */ /* 0x000fc6000f8ec0ff */
[----:B------:R-:W-:-:S09]  /*1340*/  UMOV UR4, URZ ;  /* 0x000000ff00047c82 */ /* 0x000fd20008000000 */
.L_x_3:
[----:B0-----:R-:W-:Y:S02]  /*1350*/  IMAD.U32 R12, RZ, RZ, UR5 ;  /* 0x00000005ff0c7e24 */ /* 0x001fe4000f8e00ff */
[----:B------:R-:W-:-:S05]  /*1360*/  IMAD.U32 R13, RZ, RZ, UR6 ;  /* 0x00000006ff0d7e24 */ /* 0x000fca000f8e00ff */
[----:B------:R0:W2:Y:S01]  /*1370*/  LDG.E.U8.CONSTANT R7, desc[UR10][R12.64] ;  /* 0x0000000a0c077981 */ /* 0x0000a2000c1e9100 */
[----:B------:R-:W-:Y:S01]  /*1380*/  UIADD3 UR7, UP0, UPT, UR7, -0x1, URZ ;  /* 0xffffffff07077890 */ /* 0x000fe2000ff1e0ff */
[----:B------:R-:W-:Y:S01]  /*1390*/  VIADD R10, R10, 0x1 ;  /* 0x000000010a0a7836 */ /* 0x000fe20000000000 */
[----:B------:R-:W-:Y:S02]  /*13a0*/  UIADD3 UR5, UP1, UPT, UR5, 0x1, URZ ;  /* 0x0000000105057890 */ /* 0x000fe4000ff3e0ff */
[----:B------:R-:W-:Y:S02]  /*13b0*/  UIADD3.X UR4, UPT, UPT, UR4, -0x1, URZ, UP0, !UPT ;  /* 0xffffffff04047890 */ /* 0x000fe400087fe4ff */
[----:B------:R-:W-:Y:S02]  /*13c0*/  UISETP.NE.U32.AND UP0, UPT, UR7, URZ, UPT ;  /* 0x000000ff0700728c */ /* 0x000fe4000bf05070 */
[----:B------:R-:W-:Y:S01]  /*13d0*/  UIADD3.X UR6, UPT, UPT, URZ, UR6, URZ, UP1, !UPT ;  /* 0x00000006ff067290 */ /* 0x000fe20008ffe4ff */
[----:B0-----:R-:W-:Y:S01]  /*13e0*/  IMAD.MOV.U32 R12, RZ, RZ, R8 ;  /* 0x000000ffff0c7224 */ /* 0x001fe200078e0008 */
[----:B------:R-:W-:Y:S01]  /*13f0*/  UISETP.NE.AND.EX UP0, UPT, UR4, URZ, UPT, UP0 ;  /* 0x000000ff0400728c */ /* 0x000fe2000bf05300 */
[----:B------:R-:W-:Y:S01]  /*1400*/  IMAD.MOV.U32 R13, RZ, RZ, R11 ;  /* 0x000000ffff0d7224 */ /* 0x000fe200078e000b */
[----:B------:R-:W-:-:S05]  /*1410*/  IADD3 R8, P0, PT, R8, 0x1, RZ ;  /* 0x0000000108087810 */ /* 0x000fca0007f1e0ff */
[----:B------:R-:W-:Y:S01]  /*1420*/  IMAD.X R11, RZ, RZ, R11, P0 ;  /* 0x000000ffff0b7224 */ /* 0x000fe200000e060b */
[----:B--2---:R0:W-:Y:S01]  /*1430*/  STG.E.U8 desc[UR10][R12.64], R7 ;  /* 0x000000070c007986 */ /* 0x0041e2000c10110a */
[----:B------:R-:W-:Y:S06]  /*1440*/  BRA.U UP0, `(.L_x_3) ;  /* 0xfffffffd00c07547 */ /* 0x000fec000b83ffff */
[----:B------:R-:W-:Y:S01]  /*1450*/  VIADD R9, R10, 0xa4 ;  /* 0x000000a40a097836 */ /* 0x000fe20000000000 */
[----:B------:R-:W-:Y:S01]  /*1460*/  UMOV UR4, UR5 ;  /* 0x0000000500047c82 */ /* 0x000fe20008000000 */
[----:B------:R-:W-:Y:S02]  /*1470*/  UMOV UR5, UR6 ;  /* 0x0000000600057c82 */ /* 0x000fe40008000000 */
[----:B0-----:R-:W-:-:S07]  /*1480*/  IMAD.MOV.U32 R7, RZ, RZ, R9 ;  /* 0x000000ffff077224 */ /* 0x001fce00078e0009 */
.L_x_2:
[----:B------:R-:W-:-:S13]  /*1490*/  ISETP.GT.U32.AND P0, PT, R6, 0xffffa, PT ;  /* 0x000ffffa0600780c */ /* 0x000fda0003f04070 */
[----:B------:R-:W-:Y:S05]  /*14a0*/  @P0 BRA `(.L_x_1) ;  /* 0x0000000400ec0947 */ /* 0x000fea0003800000 */
[----:B------:R-:W-:Y:S01]  /*14b0*/  IADD3 R24, P1, PT, R17, 0x1, RZ ;  /* 0x0000000111187810 */ /* 0x000fe20007f3e0ff */
[----:B------:R-:W-:Y:S02]  /*14c0*/  IMAD.U32 R7, RZ, RZ, UR5 ;  /* 0x00000005ff077e24 */ /* 0x000fe4000f8e00ff */
[----:B------:R-:W-:Y:S01]  /*14d0*/  IMAD.U32 R8, RZ, RZ, UR4 ;  /* 0x00000004ff087e24 */ /* 0x000fe2000f8e00ff */
[----:B------:R-:W-:Y:S01]  /*14e0*/  ISETP.LE.U32.AND P0, PT, R24, UR4, PT ;  /* 0x0000000418007c0c */ /* 0x000fe2000bf03070 */
[----:B------:R-:W-:-:S05]  /*14f0*/  IMAD.X R6, RZ, RZ, R16, P1 ;  /* 0x000000ffff067224 */ /* 0x000fca00008e0610 */
[----:B------:R-:W-:Y:S01]  /*1500*/  ISETP.GE.AND.EX P0, PT, R7, R6, PT, P0 ;  /* 0x000000060700720c */ /* 0x000fe20003f06300 */
[----:B------:R-:W-:Y:S02]  /*1510*/  IMAD.MOV.U32 R7, RZ, RZ, R9 ;  /* 0x000000ffff077224 */ /* 0x000fe400078e0009 */
[----:B------:R-:W-:-:S10]  /*1520*/  IMAD.U32 R9, RZ, RZ, UR5 ;  /* 0x00000005ff097e24 */ /* 0x000fd4000f8e00ff */
[----:B------:R-:W-:Y:S05]  /*1530*/  @P0 BRA `(.L_x_4) ;  /* 0x0000000400800947 */ /* 0x000fea0003800000 */
[----:B------:R-:W-:-:S04]  /*1540*/  IADD3 R10, P0, PT, R24, -UR4, RZ ;  /* 0x80000004180a7c10 */ /* 0x000fc8000ff1e0ff */
[----:B------:R-:W-:Y:S02]  /*1550*/  ISETP.GT.U32.AND P1, PT, R10, 0xc, PT ;  /* 0x0000000c0a00780c */ /* 0x000fe40003f24070 */
[----:B------:R-:W-:Y:S02]  /*1560*/  IADD3.X R10, PT, PT, R6, ~UR5, RZ, P0, !PT ;  /* 0x80000005060a7c10 */ /* 0x000fe400087fe4ff */
[----:B------:R-:W-:Y:S02]  /*1570*/  PLOP3.LUT P0, PT, PT, PT, PT, 0x80, 0x8 ;  /* 0x000000000008781c */ /* 0x000fe40003f0f070 */
[----:B------:R-:W-:-:S13]  /*1580*/  ISETP.GT.AND.EX P1, PT, R10, RZ, PT, P1 ;  /* 0x000000ff0a00720c */ /* 0x000fda0003f24310 */
[----:B------:R-:W-:Y:S05]  /*1590*/  @!P1 BRA `(.L_x_5) ;  /* 0x0000000000dc9947 */ /* 0x000fea0003800000 */
[----:B------:R-:W-:Y:S02]  /*15a0*/  IADD3 R17, P1, PT, R17, -0xb, RZ ;  /* 0xfffffff511117810 */ /* 0x000fe40007f3e0ff */
[----:B------:R-:W-:Y:S02]  /*15b0*/  PLOP3.LUT P0, PT, PT, PT, PT, 0x8, 0x80 ;  /* 0x000000000080781c */ /* 0x000fe40003f0e170 */
[----:B------:R-:W-:-:S11]  /*15c0*/  IADD3.X R16, PT, PT, R16, -0x1, RZ, P1, !PT ;  /* 0xffffffff10107810 */ /* 0x000fd60000ffe4ff */
.L_x_6:
[----:B----4-:R-:W2:Y:S04]  /*15d0*/  LDG.E.U8.CONSTANT R19, desc[UR10][R8.64+0x1] ;  /* 0x0000010a08137981 */ /* 0x010ea8000c1e9100 */
[----:B------:R-:W3:Y:S04]  /*15e0*/  LDG.E.U8.CONSTANT R21, desc[UR10][R8.64+0x2] ;  /* 0x0000020a08157981 */ /* 0x000ee8000c1e9100 */
[----:B------:R-:W4:Y:S04]  /*15f0*/  LDG.E.U8.CONSTANT R13, desc[UR10][R8.64] ;  /* 0x0000000a080d7981 */ /* 0x000f28000c1e9100 */
[----:B------:R-:W5:Y:S01]  /*1600*/  LDG.E.U8.CONSTANT R11, desc[UR10][R8.64+0x3] ;  /* 0x0000030a080b7981 */ /* 0x000f62000c1e9100 */
[----:B------:R-:W-:-:S03]  /*1610*/  IADD3 R14, P1, PT, R4, R7, RZ ;  /* 0x00000007040e7210 */ /* 0x000fc60007f3e0ff */
[----:B------:R-:W5:Y:S01]  /*1620*/  LDG.E.U8.CONSTANT R10, desc[UR10][R8.64+0x4] ;  /* 0x0000040a080a7981 */ /* 0x000f62000c1e9100 */
[----:B------:R-:W-:-:S03]  /*1630*/  LEA.HI.X.SX32 R15, R7, R5, 0x1, P1 ;  /* 0x00000005070f7211 */ /* 0x000fc600008f0eff */
[----:B------:R-:W5:Y:S04]  /*1640*/  LDG.E.U8.CONSTANT R26, desc[UR10][R8.64+0x5] ;  /* 0x0000050a081a7981 */ /* 0x000f68000c1e9100 */
        /* <DEDUP_REMOVED lines=8> */
[----:B--2---:R0:W-:Y:S04]  /*16d0*/  STG.E.U8 desc[UR10][R14.64+0x1], R19 ;  /* 0x000001130e007986 */ /* 0x0041e8000c10110a */
[----:B---3--:R1:W-:Y:S04]  /*16e0*/  STG.E.U8 desc[UR10][R14.64+0x2], R21 ;  /* 0x000002150e007986 */ /* 0x0083e8000c10110a */
[----:B0-----:R-:W2:Y:S04]  /*16f0*/  LDG.E.U8.CONSTANT R19, desc[UR10][R8.64+0xf] ;  /* 0x00000f0a08137981 */ /* 0x001ea8000c1e9100 */
[----:B-1----:R0:W3:Y:S04]  /*1700*/  LDG.E.U8.CONSTANT R21, desc[UR10][R8.64+0xe] ;  /* 0x00000e0a08157981 */ /* 0x0020e8000c1e9100 */
[----:B----4-:R1:W-:Y:S02]  /*1710*/  STG.E.U8 desc[UR10][R14.64], R13 ;  /* 0x0000000d0e007986 */ /* 0x0103e4000c10110a */
[----:B-1----:R-:W-:-:S02]  /*1720*/  VIADD R13, R7, 0x4 ;  /* 0x00000004070d7836 */ /* 0x002fc40000000000 */
[----:B-----5:R1:W-:Y:S03]  /*1730*/  STG.E.U8 desc[UR10][R14.64+0x3], R11 ;  /* 0x0000030b0e007986 */ /* 0x0203e6000c10110a */
[----:B------:R-:W-:-:S04]  /*1740*/  IADD3 R12, P1, PT, R4, R13, RZ ;  /* 0x0000000d040c7210 */ /* 0x000fc80007f3e0ff */
[----:B------:R-:W-:Y:S01]  /*1750*/  LEA.HI.X.SX32 R13, R13, R5, 0x1, P1 ;  /* 0x000000050d0d7211 */ /* 0x000fe200008f0eff */
[C---:B-1----:R-:W-:Y:S02]  /*1760*/  VIADD R11, R7.reuse, 0x8 ;  /* 0x00000008070b7836 */ /* 0x042fe40000000000 */
[----:B------:R-:W-:Y:S02]  /*1770*/  VIADD R15, R7, 0xc ;  /* 0x0000000c070f7836 */ /* 0x000fe40000000000 */
[----:B------:R1:W-:Y:S01]  /*1780*/  STG.E.U8 desc[UR10][R12.64], R10 ;  /* 0x0000000a0c007986 */ /* 0x0003e2000c10110a */
[----:B------:R-:W-:Y:S02]  /*1790*/  UIADD3 UR4, UP0, UPT, UR4, 0x10, URZ ;  /* 0x0000001004047890 */ /* 0x000fe4000ff1e0ff */
[C---:B------:R-:W-:Y:S02]  /*17a0*/  IADD3 R14, P2, PT, R4.reuse, R15, RZ ;  /* 0x0000000f040e7210 */ /* 0x040fe40007f5e0ff */
[----:B------:R-:W-:Y:S01]  /*17b0*/  UIADD3.X UR5, UPT, UPT, URZ, UR5, URZ, UP0, !UPT ;  /* 0x00000005ff057290 */ /* 0x000fe200087fe4ff */
[----:B-1----:R-:W-:-:S02]  /*17c0*/  IADD3 R10, P1, PT, R4, R11, RZ ;  /* 0x0000000b040a7210 */ /* 0x002fc40007f3e0ff */
[-C--:B------:R-:W-:Y:S02]  /*17d0*/  LEA.HI.X.SX32 R15, R15, R5.reuse, 0x1, P2 ;  /* 0x000000050f0f7211 */ /* 0x080fe400010f0eff */
[----:B------:R-:W-:Y:S01]  /*17e0*/  LEA.HI.X.SX32 R11, R11, R5, 0x1, P1 ;  /* 0x000000050b0b7211 */ /* 0x000fe200008f0eff */
[----:B------:R-:W-:Y:S01]  /*17f0*/  STG.E.U8 desc[UR10][R12.64+0x1], R26 ;  /* 0x0000011a0c007986 */ /* 0x000fe2000c10110a */
[----:B------:R-:W-:-:S03]  /*1800*/  ISETP.LE.U32.AND P1, PT, R17, UR4, PT ;  /* 0x0000000411007c0c */ /* 0x000fc6000bf23070 */
[----:B------:R-:W-:Y:S04]  /*1810*/  STG.E.U8 desc[UR10][R12.64+0x2], R28 ;  /* 0x0000021c0c007986 */ /* 0x000fe8000c10110a */
[----:B------:R1:W-:Y:S04]  /*1820*/  STG.E.U8 desc[UR10][R12.64+0x3], R22 ;  /* 0x000003160c007986 */ /* 0x0003e8000c10110a */
[----:B------:R4:W-:Y:S04]  /*1830*/  STG.E.U8 desc[UR10][R10.64], R20 ;  /* 0x000000140a007986 */ /* 0x0009e8000c10110a */
[----:B------:R4:W-:Y:S04]  /*1840*/  STG.E.U8 desc[UR10][R10.64+0x1], R18 ;  /* 0x000001120a007986 */ /* 0x0009e8000c10110a */
[----:B------:R4:W-:Y:S01]  /*1850*/  STG.E.U8 desc[UR10][R10.64+0x2], R29 ;  /* 0x0000021d0a007986 */ /* 0x0009e2000c10110a */
[----:B-1----:R-:W-:-:S03]  /*1860*/  IMAD.U32 R13, RZ, RZ, UR5 ;  /* 0x00000005ff0d7e24 */ /* 0x002fc6000f8e00ff */
[----:B------:R4:W-:Y:S04]  /*1870*/  STG.E.U8 desc[UR10][R10.64+0x3], R27 ;  /* 0x0000031b0a007986 */ /* 0x0009e8000c10110a */
[----:B------:R4:W-:Y:S04]  /*1880*/  STG.E.U8 desc[UR10][R14.64], R25 ;  /* 0x000000190e007986 */ /* 0x0009e8000c10110a */
[----:B------:R4:W-:Y:S01]  /*1890*/  STG.E.U8 desc[UR10][R14.64+0x1], R23 ;  /* 0x000001170e007986 */ /* 0x0009e2000c10110a */
[----:B------:R-:W-:Y:S02]  /*18a0*/  ISETP.GE.AND.EX P1, PT, R13, R16, PT, P1 ;  /* 0x000000100d00720c */ /* 0x000fe40003f26310 */
[----:B0-----:R-:W-:Y:S01]  /*18b0*/  IADD3 R8, P2, PT, R8, 0x10, RZ ;  /* 0x0000001008087810 */ /* 0x001fe20007f5e0ff */
[----:B------:R-:W-:-:S04]  /*18c0*/  VIADD R7, R7, 0x10 ;  /* 0x0000001007077836 */ /* 0x000fc80000000000 */
[----:B------:R-:W-:Y:S01]  /*18d0*/  IMAD.X R9, RZ, RZ, R9, P2 ;  /* 0x000000ffff097224 */ /* 0x000fe200010e0609 */
[----:B--2---:R4:W-:Y:S04]  /*18e0*/  STG.E.U8 desc[UR10][R14.64+0x3], R19 ;  /* 0x000003130e007986 */ /* 0x0049e8000c10110a */
[----:B---3--:R4:W-:Y:S01]  /*18f0*/  STG.E.U8 desc[UR10][R14.64+0x2], R21 ;  /* 0x000002150e007986 */ /* 0x0089e2000c10110a */
[----:B------:R-:W-:Y:S05]  /*1900*/  @!P1 BRA `(.L_x_6) ;  /* 0xfffffffc00309947 */ /* 0x000fea000383ffff */
.L_x_5:
[----:B----4-:R-:W-:-:S04]  /*1910*/  IADD3 R10, P2, PT, R24, -UR4, RZ ;  /* 0x80000004180a7c10 */ /* 0x010fc8000ff5e0ff */
[----:B------:R-:W-:Y:S02]  /*1920*/  ISETP.GT.U32.AND P1, PT, R10, 0x4, PT ;  /* 0x000000040a00780c */ /* 0x000fe40003f24070 */
[----:B------:R-:W-:-:S04]  /*1930*/  IADD3.X R10, PT, PT, R6, ~UR5, RZ, P2, !PT ;  /* 0x80000005060a7c10 */ /* 0x000fc800097fe4ff */
[----:B------:R-:W-:-:S13]  /*1940*/  ISETP.GT.AND.EX P1, PT, R10, RZ, PT, P1 ;  /* 0x000000ff0a00720c */ /* 0x000fda0003f24310 */
[----:B------:R-:W-:Y:S05]  /*1950*/  @!P1 BRA `(.L_x_7) ;  /* 0x00000000006c9947 */ /* 0x000fea0003800000 */
[----:B------:R-:W2:Y:S04]  /*1960*/  LDG.E.U8.CONSTANT R15, desc[UR10][R8.64] ;  /* 0x0000000a080f7981 */ /* 0x000ea8000c1e9100 */
[----:B------:R-:W3:Y:S04]  /*1970*/  LDG.E.U8.CONSTANT R17, desc[UR10][R8.64+0x1] ;  /* 0x0000010a08117981 */ /* 0x000ee8000c1e9100 */
[----:B------:R-:W4:Y:S04]  /*1980*/  LDG.E.U8.CONSTANT R19, desc[UR10][R8.64+0x2] ;  /* 0x0000020a08137981 */ /* 0x000f28000c1e9100 */
[----:B------:R-:W5:Y:S04]  /*1990*/  LDG.E.U8.CONSTANT R21, desc[UR10][R8.64+0x3] ;  /* 0x0000030a08157981 */ /* 0x000f68000c1e9100 */
[----:B------:R-:W5:Y:S04]  /*19a0*/  LDG.E.U8.CONSTANT R23, desc[UR10][R8.64+0x4] ;  /* 0x0000040a08177981 */ /* 0x000f68000c1e9100 */
[----:B------:R-:W5:Y:S04]  /*19b0*/  LDG.E.U8.CONSTANT R25, desc[UR10][R8.64+0x5] ;  /* 0x0000050a08197981 */ /* 0x000f68000c1e9100 */
[----:B------:R-:W5:Y:S04]  /*19c0*/  LDG.E.U8.CONSTANT R27, desc[UR10][R8.64+0x6] ;  /* 0x0000060a081b7981 */ /* 0x000f68000c1e9100 */
[----:B------:R0:W5:Y:S01]  /*19d0*/  LDG.E.U8.CONSTANT R29, desc[UR10][R8.64+0x7] ;  /* 0x0000070a081d7981 */ /* 0x000162000c1e9100 */
[----:B------:R-:W-:Y:S01]  /*19e0*/  IADD3 R10, P0, PT, R4, R7, RZ ;  /* 0x00000007040a7210 */ /* 0x000fe20007f1e0ff */
[----:B------:R-:W-:Y:S01]  /*19f0*/  VIADD R13, R7, 0x4 ;  /* 0x00000004070d7836 */ /* 0x000fe20000000000 */
[----:B------:R-:W-:-:S02]  /*1a00*/  UIADD3 UR4, UP0, UPT, UR4, 0x8, URZ ;  /* 0x0000000804047890 */ /* 0x000fc4000ff1e0ff */
[C---:B------:R-:W-:Y:S01]  /*1a10*/  LEA.HI.X.SX32 R11, R7.reuse, R5, 0x1, P0 ;  /* 0x00000005070b7211 */ /* 0x040fe200000f0eff */
[----:B------:R-:W-:Y:S01]  /*1a20*/  VIADD R7, R7, 0x8 ;  /* 0x0000000807077836 */ /* 0x000fe20000000000 */
[----:B------:R-:W-:Y:S01]  /*1a30*/  IADD3 R12, P0, PT, R4, R13, RZ ;  /* 0x0000000d040c7210 */ /* 0x000fe20007f1e0ff */
[----:B------:R-:W-:Y:S01]  /*1a40*/  UIADD3.X UR5, UPT, UPT, URZ, UR5, URZ, UP0, !UPT ;  /* 0x00000005ff057290 */ /* 0x000fe200087fe4ff */
[----:B0-----:R-:W-:Y:S02]  /*1a50*/  IADD3 R8, P1, PT, R8, 0x8, RZ ;  /* 0x0000000808087810 */ /* 0x001fe40007f3e0ff */
[----:B------:R-:W-:Y:S02]  /*1a60*/  LEA.HI.X.SX32 R13, R13, R5, 0x1, P0 ;  /* 0x000000050d0d7211 */ /* 0x000fe400000f0eff */
[----:B------:R-:W-:Y:S01]  /*1a70*/  PLOP3.LUT P0, PT, PT, PT, PT, 0x8, 0x80 ;  /* 0x000000000080781c */ /* 0x000fe20003f0e170 */
[----:B------:R-:W-:Y:S01]  /*1a80*/  IMAD.X R9, RZ, RZ, R9, P1 ;  /* 0x000000ffff097224 */ /* 0x000fe200008e0609 */
[----:B--2---:R0:W-:Y:S04]  /*1a90*/  STG.E.U8 desc[UR10][R10.64], R15 ;  /* 0x0000000f0a007986 */ /* 0x0041e8000c10110a */
[----:B---3--:R0:W-:Y:S04]  /*1aa0*/  STG.E.U8 desc[UR10][R10.64+0x1], R17 ;  /* 0x000001110a007986 */ /* 0x0081e8000c10110a */
[----:B----4-:R0:W-:Y:S04]  /*1ab0*/  STG.E.U8 desc[UR10][R10.64+0x2], R19 ;  /* 0x000002130a007986 */ /* 0x0101e8000c10110a */
[----:B-----5:R0:W-:Y:S04]  /*1ac0*/  STG.E.U8 desc[UR10][R10.64+0x3], R21 ;  /* 0x000003150a007986 */ /* 0x0201e8000c10110a */
[----:B------:R0:W-:Y:S04]  /*1ad0*/  STG.E.U8 desc[UR10][R12.64], R23 ;  /* 0x000000170c007986 */ /* 0x0001e8000c10110a */
[----:B------:R0:W-:Y:S04]  /*1ae0*/  STG.E.U8 desc[UR10][R12.64+0x1], R25 ;  /* 0x000001190c007986 */ /* 0x0001e8000c10110a */
[----:B------:R0:W-:Y:S04]  /*1af0*/  STG.E.U8 desc[UR10][R12.64+0x2], R27 ;  /* 0x0000021b0c007986 */ /* 0x0001e8000c10110a */
[----:B------:R0:W-:Y:S02]  /*1b00*/  STG.E.U8 desc[UR10][R12.64+0x3], R29 ;  /* 0x0000031d0c007986 */ /* 0x0001e4000c10110a */
.L_x_7:
[----:B------:R-:W-:-:S04]  /*1b10*/  ISETP.NE.U32.AND P1, PT, R24, UR4, PT ;  /* 0x0000000418007c0c */ /* 0x000fc8000bf25070 */
[----:B------:R-:W-:-:S13]  /*1b20*/  ISETP.NE.OR.EX P0, PT, R6, UR5, P0, P1 ;  /* 0x0000000506007c0c */ /* 0x000fda0008705710 */
[----:B------:R-:W-:Y:S05]  /*1b30*/  @!P0 BRA `(.L_x_1) ;  /* 0x0000000000488947 */ /* 0x000fea0003800000 */
.L_x_4:
[----:B01----:R-:W2:Y:S04]  /*1b40*/  LDG.E.U8.CONSTANT R13, desc[UR10][R8.64] ;  /* 0x0000000a080d7981 */ /* 0x003ea8000c1e9100 */
[----:B------:R-:W3:Y:S04]  /*1b50*/  LDG.E.U8.CONSTANT R15, desc[UR10][R8.64+0x1] ;  /* 0x0000010a080f7981 */ /* 0x000ee8000c1e9100 */
[----:B------:R-:W4:Y:S04]  /*1b60*/  LDG.E.U8.CONSTANT R17, desc[UR10][R8.64+0x2] ;  /* 0x0000020a08117981 */ /* 0x000f28000c1e9100 */
[----:B------:R0:W5:Y:S01]  /*1b70*/  LDG.E.U8.CONSTANT R19, desc[UR10][R8.64+0x3] ;  /* 0x0000030a08137981 */ /* 0x000162000c1e9100 */
[----:B------:R-:W-:Y:S01]  /*1b80*/  IADD3 R10, P0, PT, R4, R7, RZ ;  /* 0x00000007040a7210 */ /* 0x000fe20007f1e0ff */
[----:B------:R-:W-:-:S03]  /*1b90*/  UIADD3 UR4, UP0, UPT, UR4, 0x4, URZ ;  /* 0x0000000404047890 */ /* 0x000fc6000ff1e0ff */
[C---:B------:R-:W-:Y:S01]  /*1ba0*/  LEA.HI.X.SX32 R11, R7.reuse, R5, 0x1, P0 ;  /* 0x00000005070b7211 */ /* 0x040fe200000f0eff */
[----:B------:R-:W-:Y:S01]  /*1bb0*/  UIADD3.X UR5, UPT, UPT, URZ, UR5, URZ, UP0, !UPT ;  /* 0x00000005ff057290 */ /* 0x000fe200087fe4ff */
[----:B------:R-:W-:Y:S01]  /*1bc0*/  VIADD R7, R7, 0x4 ;  /* 0x0000000407077836 */ /* 0x000fe20000000000 */
[----:B------:R-:W-:Y:S02]  /*1bd0*/  ISETP.NE.U32.AND P0, PT, R24, UR4, PT ;  /* 0x0000000418007c0c */ /* 0x000fe4000bf05070 */
[----:B0-----:R-:W-:Y:S02]  /*1be0*/  IADD3 R8, P1, PT, R8, 0x4, RZ ;  /* 0x0000000408087810 */ /* 0x001fe40007f3e0ff */
[----:B------:R-:W-:-:S03]  /*1bf0*/  ISETP.NE.AND.EX P0, PT, R6, UR5, PT, P0 ;  /* 0x0000000506007c0c */ /* 0x000fc6000bf05300 */
[----:B------:R-:W-:Y:S01]  /*1c00*/  IMAD.X R9, RZ, RZ, R9, P1 ;  /* 0x000000ffff097224 */ /* 0x000fe200008e0609 */
[----:B--2---:R1:W-:Y:S04]  /*1c10*/  STG.E.U8 desc[UR10][R10.64], R13 ;  /* 0x0000000d0a007986 */ /* 0x0043e8000c10110a */
[----:B---3--:R1:W-:Y:S04]  /*1c20*/  STG.E.U8 desc[UR10][R10.64+0x1], R15 ;  /* 0x0000010f0a007986 */ /* 0x0083e8000c10110a */
[----:B----4-:R1:W-:Y:S04]  /*1c30*/  STG.E.U8 desc[UR10][R10.64+0x2], R17 ;  /* 0x000002110a007986 */ /* 0x0103e8000c10110a */
[----:B-----5:R1:W-:Y:S01]  /*1c40*/  STG.E.U8 desc[UR10][R10.64+0x3], R19 ;  /* 0x000003130a007986 */ /* 0x0203e2000c10110a */
[----:B------:R-:W-:Y:S05]  /*1c50*/  @P0 BRA `(.L_x_4) ;  /* 0xfffffffc00b80947 */ /* 0x000fea000383ffff */
.L_x_1:
[----:B------:R-:W-:Y:S01]  /*1c60*/  ISETP.GT.AND P0, PT, R7, 0xffffe, PT ;  /* 0x000ffffe0700780c */ /* 0x000fe20003f04270 */
[----:B------:R-:W-:Y:S04]  /*1c70*/  BSSY.RECONVERGENT B2, `(.L_x_8) ;  /* 0x0000200000027945 */ /* 0x000fe80003800200 */
[----:B------:R-:W-:Y:S08]  /*1c80*/  BSSY.RELIABLE B1, `(.L_x_9) ;  /* 0x00001fb000017945 */ /* 0x000ff00003800100 */
[----:B------:R-:W-:Y:S05]  /*1c90*/  @P0 BRA `(.L_x_10) ;  /* 0x00000018009c0947 */ /* 0x000fea0003800000 */
[----:B------:R-:W-:Y:S01]  /*1ca0*/  IADD3 R14, PT, PT, -R7, 0xffffe, RZ ;  /* 0x000ffffe070e7810 */ /* 0x000fe20007ffe1ff */
[----:B------:R-:W2:Y:S03]  /*1cb0*/  LDCU.64 UR4, c[0x4][0x20] ;  /* 0x01000400ff0477ac */ /* 0x000ea60008000a00 */
[----:B01----:R-:W-:-:S04]  /*1cc0*/  VIMNMX.U32 R13, PT, PT, R14, 0x1f, PT ;  /* 0x0000001f0e0d7848 */ /* 0x003fc80003fe0000 */
[----:B------:R-:W-:-:S04]  /*1cd0*/  LOP3.LUT R6, R13, 0x3, RZ, 0xc0, !PT ;  /* 0x000000030d067812 */ /* 0x000fc800078ec0ff */
[----:B------:R-:W-:-:S13]  /*1ce0*/  ISETP.NE.AND P0, PT, R6, 0x3, PT ;  /* 0x000000030600780c */ /* 0x000fda0003f05270 */
[----:B--2---:R-:W-:Y:S05]  /*1cf0*/  @!P0 BRA `(.L_x_11) ;  /* 0x0000000000488947 */ /* 0x004fea0003800000 */
[----:B------:R-:W-:-:S05]  /*1d00*/  VIADD R6, R13, 0x1 ;  /* 0x000000010d067836 */ /* 0x000fca0000000000 */
[----:B------:R-:W-:-:S04]  /*1d10*/  LOP3.LUT R6, R6, 0x3, RZ, 0xc0, !PT ;  /* 0x0000000306067812 */ /* 0x000fc800078ec0ff */
[----:B------:R-:W-:-:S05]  /*1d20*/  IADD3 R6, P0, PT, RZ, -R6, RZ ;  /* 0x80000006ff067210 */ /* 0x000fca0007f1e0ff */
[----:B------:R-:W-:-:S08]  /*1d30*/  IMAD.X R12, RZ, RZ, -0x1, P0 ;  /* 0xffffffffff0c7424 */ /* 0x000fd000000e06ff */
.L_x_12:
[----:B0-----:R-:W-:Y:S02]  /*1d40*/  IMAD.U32 R9, RZ, RZ, UR5 ;  /* 0x00000005ff097e24 */ /* 0x001fe4000f8e00ff */
[----:B------:R-:W-:-:S05]  /*1d50*/  IMAD.U32 R8, RZ, RZ, UR4 ;  /* 0x00000004ff087e24 */ /* 0x000fca000f8e00ff */
[----:B------:R-:W2:Y:S01]  /*1d60*/  LDG.E.U8.CONSTANT R9, desc[UR10][R8.64] ;  /* 0x0000000a08097981 */ /* 0x000ea2000c1e9100 */
[----:B------:R-:W-:Y:S01]  /*1d70*/  IADD3 R10, P0, PT, R4, R7, RZ ;  /* 0x00000007040a7210 */ /* 0x000fe20007f1e0ff */
[----:B------:R-:W-:-:S03]  /*1d80*/  UIADD3 UR4, UP0, UPT, UR4, 0x1, URZ ;  /* 0x0000000104047890 */ /* 0x000fc6000ff1e0ff */
[C---:B------:R-:W-:Y:S01]  /*1d90*/  LEA.HI.X.SX32 R11, R7.reuse, R5, 0x1, P0 ;  /* 0x00000005070b7211 */ /* 0x040fe200000f0eff */
[----:B------:R-:W-:Y:S01]  /*1da0*/  UIADD3.X UR5, UPT, UPT, URZ, UR5, URZ, UP0, !UPT ;  /* 0x00000005ff057290 */ /* 0x000fe200087fe4ff */
[----:B------:R-:W-:Y:S01]  /*1db0*/  IADD3 R6, P0, PT, R6, 0x1, RZ ;  /* 0x0000000106067810 */ /* 0x000fe20007f1e0ff */
[----:B------:R-:W-:-:S04]  /*1dc0*/  VIADD R7, R7, 0x1 ;  /* 0x0000000107077836 */ /* 0x000fc80000000000 */
[----:B------:R-:W-:Y:S01]  /*1dd0*/  IMAD.X R12, RZ, RZ, R12, P0 ;  /* 0x000000ffff0c7224 */ /* 0x000fe200000e060c */
[----:B------:R-:W-:-:S04]  /*1de0*/  ISETP.NE.U32.AND P0, PT, R6, RZ, PT ;  /* 0x000000ff0600720c */ /* 0x000fc80003f05070 */
[----:B------:R-:W-:Y:S01]  /*1df0*/  ISETP.NE.AND.EX P0, PT, R12, RZ, PT, P0 ;  /* 0x000000ff0c00720c */ /* 0x000fe20003f05300 */
[----:B--2---:R0:W-:-:S12]  /*1e00*/  STG.E.U8 desc[UR10][R10.64], R9 ;  /* 0x000000090a007986 */ /* 0x0041d8000c10110a */
[----:B------:R-:W-:Y:S05]  /*1e10*/  @P0 BRA `(.L_x_12) ;  /* 0xfffffffc00c80947 */ /* 0x000fea000383ffff */
.L_x_11:
[----:B------:R-:W-:-:S13]  /*1e20*/  ISETP.GE.U32.AND P0, PT, R14, 0x3, PT ;  /* 0x000000030e00780c */ /* 0x000fda0003f06070 */
[----:B------:R-:W-:Y:S05]  /*1e30*/  @!P0 BRA `(.L_x_13) ;  /* 0x0000000400f48947 */ /* 0x000fea0003800000 */
[----:B------:R-:W1:Y:S01]  /*1e40*/  LDCU.64 UR6, c[0x4][0x20] ;  /* 0x01000400ff0677ac */ /* 0x000e620008000a00 */
[----:B0-----:R-:W-:Y:S02]  /*1e50*/  IMAD.U32 R9, RZ, RZ, UR5 ;  /* 0x00000005ff097e24 */ /* 0x001fe4000f8e00ff */
[----:B------:R-:W-:Y:S01]  /*1e60*/  IMAD.U32 R8, RZ, RZ, UR4 ;  /* 0x00000004ff087e24 */ /* 0x000fe2000f8e00ff */
[----:B-1----:R-:W-:-:S04]  /*1e70*/  IADD3 R13, P0, PT, R13, UR6, RZ ;  /* 0x000000060d0d7c10 */ /* 0x002fc8000ff1e0ff */
[----:B------:R-:W-:Y:S01]  /*1e80*/  IADD3 R24, P1, PT, R13, 0x1, RZ ;  /* 0x000000010d187810 */ /* 0x000fe20007f3e0ff */
[----:B------:R-:W-:-:S03]  /*1e90*/  IMAD.X R16, RZ, RZ, UR7, P0 ;  /* 0x00000007ff107e24 */ /* 0x000fc600080e06ff */
[----:B------:R-:W-:Y:S01]  /*1ea0*/  ISETP.LE.U32.AND P0, PT, R24, UR4, PT ;  /* 0x0000000418007c0c */ /* 0x000fe2000bf03070 */
[----:B------:R-:W-:-:S05]  /*1eb0*/  IMAD.X R6, RZ, RZ, R16, P1 ;  /* 0x000000ffff067224 */ /* 0x000fca00008e0610 */
[----:B------:R-:W-:Y:S01]  /*1ec0*/  ISETP.GE.AND.EX P0, PT, R9, R6, PT, P0 ;  /* 0x000000060900720c */ /* 0x000fe20003f06300 */
[----:B------:R-:W-:-:S12]  /*1ed0*/  IMAD.U32 R9, RZ, RZ, UR5 ;  /* 0x00000005ff097e24 */ /* 0x000fd8000f8e00ff */
        /* <DEDUP_REMOVED lines=10> */
.L_x_16:
        /* <DEDUP_REMOVED lines=52> */
.L_x_15:
        /* <DEDUP_REMOVED lines=32> */
.L_x_17:
[----:B------:R-:W-:-:S04]  /*24c0*/  ISETP.NE.U32.AND P1, PT, R24, UR4, PT ;  /* 0x0000000418007c0c */ /* 0x000fc8000bf25070 */
[----:B------:R-:W-:-:S13]  /*24d0*/  ISETP.NE.OR.EX P0, PT, R6, UR5, P0, P1 ;  /* 0x0000000506007c0c */ /* 0x000fda0008705710 */
[----:B------:R-:W-:Y:S05]  /*24e0*/  @!P0 BRA `(.L_x_13) ;  /* 0x0000000000488947 */ /* 0x000fea0003800000 */
.L_x_14:
        /* <DEDUP_REMOVED lines=18> */
.L_x_13:
[----:B------:R-:W-:-:S13]  /*2610*/  ISETP.GT.AND P0, PT, R7, 0xffffe, PT ;  /* 0x000ffffe0700780c */ /* 0x000fda0003f04270 */
[----:B------:R-:W-:Y:S05]  /*2620*/  @P0 BRA `(.L_x_18) ;  /* 0x0000001400800947 */ /* 0x000fea0003800000 */
[----:B01----:R-:W-:Y:S01]  /*2630*/  IADD3 R15, PT, PT, -R7, 0xffffe, RZ ;  /* 0x000ffffe070f7810 */ /* 0x003fe20007ffe1ff */
[----:B------:R-:W0:Y:S03]  /*2640*/  LDCU.64 UR4, c[0x4][0x8] ;  /* 0x01000100ff0477ac */ /* 0x000e260008000a00 */
[----:B------:R-:W-:-:S04]  /*2650*/  VIMNMX.U32 R13, PT, PT, R15, 0x31, PT ;  /* 0x000000310f0d7848 */ /* 0x000fc80003fe0000 */
[----:B------:R-:W-:-:S04]  /*2660*/  LOP3.LUT R6, R13, 0x3, RZ, 0xc0, !PT ;  /* 0x000000030d067812 */ /* 0x000fc800078ec0ff */
[----:B------:R-:W-:-:S13]  /*2670*/  ISETP.NE.AND P0, PT, R6, 0x3, PT ;  /* 0x000000030600780c */ /* 0x000fda0003f05270 */
[----:B0-----:R-:W-:Y:S05]  /*2680*/  @!P0 BRA `(.L_x_19) ;  /* 0x00000000004c8947 */ /* 0x001fea0003800000 */
[----:B------:R-:W-:-:S05]  /*2690*/  VIADD R6, R13, 0x1 ;  /* 0x000000010d067836 */ /* 0x000fca0000000000 */
[----:B------:R-:W-:-:S04]  /*26a0*/  LOP3.LUT R6, R6, 0x3, RZ, 0xc0, !PT ;  /* 0x0000000306067812 */ /* 0x000fc800078ec0ff */
[----:B------:R-:W-:-:S05]  /*26b0*/  IADD3 R6, P0, PT, RZ, -R6, RZ ;  /* 0x80000006ff067210 */ /* 0x000fca0007f1e0ff */
[----:B------:R-:W-:-:S08]  /*26c0*/  IMAD.X R12, RZ, RZ, -0x1, P0 ;  /* 0xffffffffff0c7424 */ /* 0x000fd000000e06ff */
.L_x_20:
[----:B0-----:R-:W-:Y:S02]  /*26d0*/  IMAD.U32 R9, RZ, RZ, UR5 ;  /* 0x00000005ff097e24 */ /* 0x001fe4000f8e00ff */
[----:B------:R-:W-:-:S05]  /*26e0*/  IMAD.U32 R8, RZ, RZ, UR4 ;  /* 0x00000004ff087e24 */ /* 0x000fca000f8e00ff */
[----:B------:R-:W2:Y:S01]  /*26f0*/  LDG.E.U8.CONSTANT R9, desc[UR10][R8.64] ;  /* 0x0000000a08097981 */ /* 0x000ea2000c1e9100 */
[----:B------:R-:W-:Y:S01]  /*2700*/  IADD3 R10, P0, PT, R4, R7, RZ ;  /* 0x00000007040a7210 */ /* 0x000fe20007f1e0ff */
[----:B------:R-:W-:Y:S01]  /*2710*/  UIADD3 UR4, UP0, UPT, UR4, 0x1, URZ ;  /* 0x0000000104047890 */ /* 0x000fe2000ff1e0ff */
[----:B------:R-:W-:Y:S02]  /*2720*/  IMAD.MOV.U32 R14, RZ, RZ, R7 ;  /* 0x000000ffff0e7224 */ /* 0x000fe400078e0007 */
        /* <DEDUP_REMOVED lines=9> */
.L_x_19:
[----:B------:R-:W-:-:S13]  /*27c0*/  ISETP.GE.U32.AND P0, PT, R15, 0x3, PT ;  /* 0x000000030f00780c */ /* 0x000fda0003f06070 */
[----:B------:R-:W-:Y:S05]  /*27d0*/  @!P0 BRA `(.L_x_21) ;  /* 0x0000000800088947 */ /* 0x000fea0003800000 */
[----:B------:R-:W1:Y:S01]  /*27e0*/  LDCU.64 UR6, c[0x4][0x8] ;  /* 0x01000100ff0677ac */ /* 0x000e620008000a00 */
[----:B------:R-:W-:Y:S02]  /*27f0*/  IMAD.U32 R6, RZ, RZ, UR5 ;  /* 0x00000005ff067e24 */ /* 0x000fe4000f8e00ff */
[----:B------:R-:W-:Y:S02]  /*2800*/  VIADD R14, R7, 0xffffffff ;  /* 0xffffffff070e7836 */ /* 0x000fe40000000000 */
        /* <DEDUP_REMOVED lines=18> */
.L_x_24:
[----:B----4-:R-:W2:Y:S04]  /*2930*/  LDG.E.U8.CONSTANT R19, desc[UR10][R6.64+0x1] ;  /* 0x0000010a06137981 */ /* 0x010ea8000c1e9100 */
[----:B------:R-:W3:Y:S04]  /*2940*/  LDG.E.U8.CONSTANT R21, desc[UR10][R6.64+0x2] ;  /* 0x0000020a06157981 */ /* 0x000ee8000c1e9100 */
[----:B0-----:R-:W4:Y:S01]  /*2950*/  LDG.E.U8.CONSTANT R10, desc[UR10][R6.64] ;  /* 0x0000000a060a7981 */ /* 0x001f22000c1e9100 */
[----:B------:R-:W-:-:S03]  /*2960*/  VIADD R11, R14, 0x1 ;  /* 0x000000010e0b7836 */ /* 0x000fc60000000000 */
[----:B------:R-:W5:Y:S02]  /*2970*/  LDG.E.U8.CONSTANT R9, desc[UR10][R6.64+0x3] ;  /* 0x0000030a06097981 */ /* 0x000f64000c1e9100 */
[----:B------:R-:W-:Y:S02]  /*2980*/  IADD3 R12, P1, PT, R4, R11, RZ ;  /* 0x0000000b040c7210 */ /* 0x000fe40007f3e0ff */
[----:B------:R-:W5:Y:S02]  /*2990*/  LDG.E.U8.CONSTANT R8, desc[UR10][R6.64+0x4] ;  /* 0x0000040a06087981 */ /* 0x000f64000c1e9100 */
[----:B------:R-:W-:Y:S02]  /*29a0*/  LEA.HI.X.SX32 R13, R11, R5, 0x1, P1 ;  /* 0x000000050b0d7211 */ /* 0x000fe400008f0eff */
        /* <DEDUP_REMOVED lines=12> */
[----:B-1----:R0:W3:Y:S01]  /*2a70*/  LDG.E.U8.CONSTANT R21, desc[UR10][R6.64+0xe] ;  /* 0x00000e0a06157981 */ /* 0x0020e2000c1e9100 */
[----:B------:R-:W-:-:S03]  /*2a80*/  VIADD R11, R14, 0x5 ;  /* 0x000000050e0b7836 */ /* 0x000fc60000000000 */
[----:B----4-:R1:W-:Y:S04]  /*2a90*/  STG.E.U8 desc[UR10][R12.64], R10 ;  /* 0x0000000a0c007986 */ /* 0x0103e8000c10110a */
[----:B-----5:R4:W-:Y:S01]  /*2aa0*/  STG.E.U8 desc[UR10][R12.64+0x3], R9 ;  /* 0x000003090c007986 */ /* 0x0209e2000c10110a */
[----:B-1----:R-:W-:-:S04]  /*2ab0*/  IADD3 R10, P1, PT, R4, R11, RZ ;  /* 0x0000000b040a7210 */ /* 0x002fc80007f3e0ff */
[----:B------:R-:W-:Y:S01]  /*2ac0*/  LEA.HI.X.SX32 R11, R11, R5, 0x1, P1 ;  /* 0x000000050b0b7211 */ /* 0x000fe200008f0eff */
[C---:B----4-:R-:W-:Y:S02]  /*2ad0*/  VIADD R9, R14.reuse, 0x9 ;  /* 0x000000090e097836 */ /* 0x050fe40000000000 */
[----:B------:R-:W-:Y:S01]  /*2ae0*/  VIADD R13, R14, 0xd ;  /* 0x0000000d0e0d7836 */ /* 0x000fe20000000000 */
[----:B------:R-:W-:Y:S01]  /*2af0*/  UIADD3 UR4, UP0, UPT, UR4, 0x10, URZ ;  /* 0x0000001004047890 */ /* 0x000fe2000ff1e0ff */
[----:B------:R1:W-:Y:S03]  /*2b00*/  STG.E.U8 desc[UR10][R10.64], R8 ;  /* 0x000000080a007986 */ /* 0x0003e6000c10110a */
[----:B------:R-:W-:Y:S01]  /*2b10*/  IADD3 R12, P2, PT, R4, R13, RZ ;  /* 0x0000000d040c7210 */ /* 0x000fe20007f5e0ff */
[----:B------:R-:W-:-:S03]  /*2b20*/  UIADD3.X UR5, UPT, UPT, URZ, UR5, URZ, UP0, !UPT ;  /* 0x00000005ff057290 */ /* 0x000fc600087fe4ff */
[----:B------:R-:W-:Y:S02]  /*2b30*/  LEA.HI.X.SX32 R13, R13, R5, 0x1, P2 ;  /* 0x000000050d0d7211 */ /* 0x000fe400010f0eff */
[----:B-1----:R-:W-:-:S04]  /*2b40*/  IADD3 R8, P1, PT, R4, R9, RZ ;  /* 0x0000000904087210 */ /* 0x002fc80007f3e0ff */
        /* <DEDUP_REMOVED lines=19> */
.L_x_23:
        /* <DEDUP_REMOVED lines=13> */
[C---:B0-----:R-:W-:Y:S01]  /*2d50*/  VIADD R9, R14.reuse, 0x1 ;  /* 0x000000010e097836 */ /* 0x041fe20000000000 */
[----:B------:R-:W-:Y:S01]  /*2d60*/  UIADD3 UR4, UP0, UPT, UR4, 0x8, URZ ;  /* 0x0000000804047890 */ /* 0x000fe2000ff1e0ff */
[----:B------:R-:W-:-:S02]  /*2d70*/  VIADD R11, R14, 0x5 ;  /* 0x000000050e0b7836 */ /* 0x000fc40000000000 */
[----:B------:R-:W-:Y:S01]  /*2d80*/  VIADD R14, R14, 0x8 ;  /* 0x000000080e0e7836 */ /* 0x000fe20000000000 */
[C---:B------:R-:W-:Y:S01]  /*2d90*/  IADD3 R8, P0, PT, R4.reuse, R9, RZ ;  /* 0x0000000904087210 */ /* 0x040fe20007f1e0ff */
[----:B------:R-:W-:Y:S01]  /*2da0*/  UIADD3.X UR5, UPT, UPT, URZ, UR5, URZ, UP0, !UPT ;  /* 0x00000005ff057290 */ /* 0x000fe200087fe4ff */
[----:B------:R-:W-:Y:S02]  /*2db0*/  IADD3 R10, P1, PT, R4, R11, RZ ;  /* 0x0000000b040a7210 */ /* 0x000fe40007f3e0ff */
[-C--:B------:R-:W-:Y:S02]  /*2dc0*/  LEA.HI.X.SX32 R9, R9, R5.reuse, 0x1, P0 ;  /* 0x0000000509097211 */ /* 0x080fe400000f0eff */
[----:B------:R-:W-:Y:S02]  /*2dd0*/  LEA.HI.X.SX32 R11, R11, R5, 0x1, P1 ;  /* 0x000000050b0b7211 */ /* 0x000fe400008f0eff */
[----:B-1----:R-:W-:Y:S02]  /*2de0*/  IADD3 R6, P1, PT, R6, 0x8, RZ ;  /* 0x0000000806067810 */ /* 0x002fe40007f3e0ff */
[----:B------:R-:W-:-:S03]  /*2df0*/  PLOP3.LUT P0, PT, PT, PT, PT, 0x8, 0x80 ;  /* 0x000000000080781c */ /* 0x000fc60003f0e170 */
        /* <DEDUP_REMOVED lines=9> */
.L_x_25:
[----:B------:R-:W-:-:S04]  /*2e90*/  ISETP.NE.U32.AND P1, PT, R22, UR4, PT ;  /* 0x0000000416007c0c */ /* 0x000fc8000bf25070 */
[----:B------:R-:W-:-:S13]  /*2ea0*/  ISETP.NE.OR.EX P0, PT, R15, UR5, P0, P1 ;  /* 0x000000050f007c0c */ /* 0x000fda0008705710 */
[----:B------:R-:W-:Y:S05]  /*2eb0*/  @!P0 BRA `(.L_x_26) ;  /* 0x00000000004c8947 */ /* 0x000fea0003800000 */
.L_x_22:
[----:B012---:R-:W2:Y:S04]  /*2ec0*/  LDG.E.U8.CONSTANT R11, desc[UR10][R6.64] ;  /* 0x0000000a060b7981 */ /* 0x007ea8000c1e9100 */
[----:B------:R-:W3:Y:S04]  /*2ed0*/  LDG.E.U8.CONSTANT R13, desc[UR10][R6.64+0x1] ;  /* 0x0000010a060d7981 */ /* 0x000ee8000c1e9100 */
[----:B------:R-:W4:Y:S04]  /*2ee0*/  LDG.E.U8.CONSTANT R17, desc[UR10][R6.64+0x2] ;  /* 0x0000020a06117981 */ /* 0x000f28000c1e9100 */
[----:B------:R0:W5:Y:S01]  /*2ef0*/  LDG.E.U8.CONSTANT R19, desc[UR10][R6.64+0x3] ;  /* 0x0000030a06137981 */ /* 0x000162000c1e9100 */
[C---:B------:R-:W-:Y:S01]  /*2f00*/  VIADD R9, R14.reuse, 0x1 ;  /* 0x000000010e097836 */ /* 0x040fe20000000000 */
[----:B------:R-:W-:Y:S01]  /*2f10*/  UIADD3 UR4, UP0, UPT, UR4, 0x4, URZ ;  /* 0x0000000404047890 */ /* 0x000fe2000ff1e0ff */
[----:B------:R-:W-:-:S03]  /*2f20*/  VIADD R14, R14, 0x4 ;  /* 0x000000040e0e7836 */ /* 0x000fc60000000000 */
[----:B------:R-:W-:Y:S01]  /*2f30*/  IADD3 R8, P0, PT, R4, R9, RZ ;  /* 0x0000000904087210 */ /* 0x000fe20007f1e0ff */
[----:B------:R-:W-:-:S03]  /*2f40*/  UIADD3.X UR5, UPT, UPT, URZ, UR5, URZ, UP0, !UPT ;  /* 0x00000005ff057290 */ /* 0x000fc600087fe4ff */
[----:B------:R-:W-:Y:S02]  /*2f50*/  LEA.HI.X.SX32 R9, R9, R5, 0x1, P0 ;  /* 0x0000000509097211 */ /* 0x000fe400000f0eff */
        /* <DEDUP_REMOVED lines=9> */
.L_x_26:
[----:B------:R-:W-:-:S07]  /*2ff0*/  VIADD R7, R14, 0x1 ;  /* 0x000000010e077836 */ /* 0x000fce0000000000 */
.L_x_21:
[----:B------:R-:W-:-:S13]  /*3000*/  ISETP.GT.AND P0, PT, R14, 0xffffd, PT ;  /* 0x000ffffd0e00780c */ /* 0x000fda0003f04270 */
[----:B------:R-:W-:Y:S05]  /*3010*/  @P0 BRA `(.L_x_27) ;  /* 0x0000000400540947 */ /* 0x000fea0003800000 */
[----:B------:R-:W-:Y:S01]  /*3020*/  ISETP.GT.AND P0, PT, R3, -0x1, PT ;  /* 0xffffffff0300780c */ /* 0x000fe20003f04270 */
[----:B------:R-:W-:-:S12]  /*3030*/  BSSY.RECONVERGENT B0, `(.L_x_27) ;  /* 0x0000053000007945 */ /* 0x000fd80003800200 */
[----:B------:R-:W-:Y:S05]  /*3040*/  @P0 BRA `(.L_x_28) ;  /* 0x0000000000b40947 */ /* 0x000fea0003800000 */
[----:B-12---:R-:W-:-:S04]  /*3050*/  IADD3 R8, P0, PT, R4, R7, RZ ;  /* 0x0000000704087210 */ /* 0x006fc80007f1e0ff */
[C---:B0-----:R-:W-:Y:S02]  /*3060*/  LEA.HI.X.SX32 R9, R7.reuse, R5, 0x1, P0 ;  /* 0x0000000507097211 */ /* 0x041fe400000f0eff */
[----:B------:R-:W-:Y:S01]  /*3070*/  ISETP.NE.AND P0, PT, R7, 0xffffe, PT ;  /* 0x000ffffe0700780c */ /* 0x000fe20003f05270 */
[----:B------:R-:W-:Y:S02]  /*3080*/  IMAD.MOV.U32 R7, RZ, RZ, 0xfffff ;  /* 0x000fffffff077424 */ /* 0x000fe400078e00ff */
[----:B------:R1:W-:Y:S10]  /*3090*/  STG.E.U8 desc[UR10][R8.64], R2 ;  /* 0x0000000208007986 */ /* 0x0003f4000c10110a */
[----:B------:R-:W-:Y:S05]  /*30a0*/  @!P0 BRA `(.L_x_29) ;  /* 0x00000004002c8947 */ /* 0x000fea0003800000 */
[----:B------:R-:W-:Y:S01]  /*30b0*/  BSSY.RECONVERGENT B3, `(.L_x_30) ;  /* 0x0000012000037945 */ /* 0x000fe20003800200 */
[----:B------:R-:W-:Y:S02]  /*30c0*/  IMAD.MOV R6, RZ, RZ, -R3 ;  /* 0x000000ffff067224 */ /* 0x000fe400078e0a03 */
[----:B------:R-:W-:Y:S02]  /*30d0*/  IMAD.MOV.U32 R0, RZ, RZ, RZ ;  /* 0x000000ffff007224 */ /* 0x000fe400078e00ff */
[----:B-1----:R-:W-:-:S07]  /*30e0*/  IMAD.MOV.U32 R2, RZ, RZ, R1 ;  /* 0x000000ffff027224 */ /* 0x002fce00078e0001 */
.L_x_31:
[C---:B0-----:R-:W-:Y:S01]  /*30f0*/  IMAD.HI.U32 R8, R6.reuse, -0x33333333, RZ ;  /* 0xcccccccd06087827 */ /* 0x041fe200078e00ff */
[----:B------:R-:W-:Y:S02]  /*3100*/  ISETP.GT.U32.AND P1, PT, R6, 0x9, PT ;  /* 0x000000090600780c */ /* 0x000fe40003f24070 */
[C---:B------:R-:W-:Y:S01]  /*3110*/  ISETP.GE.U32.AND P0, PT, R0.reuse, 0xe, PT ;  /* 0x0000000e0000780c */ /* 0x040fe20003f06070 */
[----:B------:R-:W-:Y:S01]  /*3120*/  IMAD.IADD R11, R1, 0x1, R0 ;  /* 0x00000001010b7824 */ /* 0x000fe200078e0200 */
[----:B------:R-:W-:Y:S01]  /*3130*/  SHF.R.U32.HI R9, RZ, 0x3, R8 ;  /* 0x00000003ff097819 */ /* 0x000fe20000011608 */
[----:B------:R-:W-:Y:S02]  /*3140*/  IMAD.MOV.U32 R10, RZ, RZ, R2 ;  /* 0x000000ffff0a7224 */ /* 0x000fe400078e0002 */
[----:B------:R-:W-:Y:S02]  /*3150*/  VIADD R0, R0, 0x1 ;  /* 0x0000000100007836 */ /* 0x000fe40000000000 */
[----:B------:R-:W-:-:S02]  /*3160*/  IMAD R8, R9, -0xa, R6 ;  /* 0xfffffff609087824 */ /* 0x000fc400078e0206 */
[----:B------:R-:W-:Y:S02]  /*3170*/  VIADD R6, R2, 0x1 ;  /* 0x0000000102067836 */ /* 0x000fe40000000000 */
[----:B------:R-:W-:Y:S02]  /*3180*/  VIADD R8, R8, 0x30 ;  /* 0x0000003008087836 */ /* 0x000fe40000000000 */
[----:B------:R-:W-:Y:S02]  /*3190*/  IMAD.MOV.U32 R2, RZ, RZ, R6 ;  /* 0x000000ffff027224 */ /* 0x000fe400078e0006 */
[----:B------:R-:W-:Y:S01]  /*31a0*/  IMAD.MOV.U32 R6, RZ, RZ, R9 ;  /* 0x000000ffff067224 */ /* 0x000fe200078e0009 */
[----:B------:R0:W-:Y:S01]  /*31b0*/  STL.U8 [R11], R8 ;  /* 0x000000080b007387 */ /* 0x0001e20000100000 */
[----:B------:R-:W-:Y:S05]  /*31c0*/  @!P0 BRA P1, `(.L_x_31) ;  /* 0xfffffffc00c88947 */ /* 0x000fea000083ffff */
[----:B------:R-:W-:Y:S05]  /*31d0*/  BSYNC.RECONVERGENT B3 ;  /* 0x0000000000037941 */ /* 0x000fea0003800200 */
.L_x_30:
[----:B------:R3:W-:Y:S01]  /*31e0*/  STL.U8 [R11+0x1], RZ ;  /* 0x000001ff0b007387 */ /* 0x0007e20000100000 */
[----:B------:R-:W-:-:S13]  /*31f0*/  ISETP.NE.AND P0, PT, R14, 0xffffd, PT ;  /* 0x000ffffd0e00780c */ /* 0x000fda0003f05270 */
[----:B---3--:R-:W-:Y:S05]  /*3200*/  @!P0 BRA `(.L_x_29) ;  /* 0x0000000000d48947 */ /* 0x008fea0003800000 */
[----:B------:R-:W-:Y:S01]  /*3210*/  BSSY.RECONVERGENT B3, `(.L_x_32) ;  /* 0x000000e000037945 */ /* 0x000fe20003800200 */
[----:B------:R-:W-:-:S07]  /*3220*/  VIADD R9, R14, 0x2 ;  /* 0x000000020e097836 */ /* 0x000fce0000000000 */
.L_x_33:
[----:B01----:R0:W2:Y:S01]  /*3230*/  LDL.U8 R11, [R10] ;  /* 0x000000000a0b7983 */ /* 0x0030a20000100000 */
[----:B------:R-:W-:Y:S01]  /*3240*/  IADD3 R6, P0, PT, R4, R9, RZ ;  /* 0x0000000904067210 */ /* 0x000fe20007f1e0ff */
[----:B------:R-:W-:Y:S01]  /*3250*/  VIADD R2, R14, 0x2 ;  /* 0x000000020e027836 */ /* 0x000fe20000000000 */
[C---:B------:R-:W-:Y:S01]  /*3260*/  ISETP.GT.U32.AND P1, PT, R0.reuse, 0x1, PT ;  /* 0x000000010000780c */ /* 0x040fe20003f24070 */
[----:B------:R-:W-:Y:S01]  /*3270*/  VIADD R0, R0, 0xffffffff ;  /* 0xffffffff00007836 */ /* 0x000fe20000000000 */
[C---:B------:R-:W-:Y:S01]  /*3280*/  LEA.HI.X.SX32 R7, R9.reuse, R5, 0x1, P0 ;  /* 0x0000000509077211 */ /* 0x040fe200000f0eff */
[----:B------:R-:W-:Y:S01]  /*3290*/  VIADD R14, R14, 0x1 ;  /* 0x000000010e0e7836 */ /* 0x000fe20000000000 */
[----:B------:R-:W-:Y:S01]  /*32a0*/  ISETP.GE.U32.AND P0, PT, R2, 0xffffe, PT ;  /* 0x000ffffe0200780c */ /* 0x000fe20003f06070 */
[----:B0-----:R-:W-:Y:S02]  /*32b0*/  VIADD R10, R10, 0xffffffff ;  /* 0xffffffff0a0a7836 */ /* 0x001fe40000000000 */
[----:B------:R-:W-:Y:S01]  /*32c0*/  VIADD R9, R9, 0x1 ;  /* 0x0000000109097836 */ /* 0x000fe20000000000 */
[----:B--2---:R1:W-:Y:S09]  /*32d0*/  STG.E.U8 desc[UR10][R6.64], R11 ;  /* 0x0000000b06007986 */ /* 0x0043f2000c10110a */
[----:B------:R-:W-:Y:S05]  /*32e0*/  @!P0 BRA P1, `(.L_x_33) ;  /* 0xfffffffc00d08947 */ /* 0x000fea000083ffff */
[----:B------:R-:W-:Y:S05]  /*32f0*/  BSYNC.RECONVERGENT B3 ;  /* 0x0000000000037941 */ /* 0x000fea0003800200 */
.L_x_32:
[----:B-1----:R-:W-:Y:S01]  /*3300*/  VIADD R7, R14, 0x2 ;  /* 0x000000020e077836 */ /* 0x002fe20000000000 */
[----:B------:R-:W-:Y:S06]  /*3310*/  BRA `(.L_x_29) ;  /* 0x0000000000907947 */ /* 0x000fec0003800000 */
.L_x_28:
[----:B------:R-:W-:-:S13]  /*3320*/  ISETP.NE.AND P0, PT, R3, RZ, PT ;  /* 0x000000ff0300720c */ /* 0x000fda0003f05270 */
[----:B-12---:R-:W-:-:S04]  /*3330*/  @!P0 IADD3 R8, P1, PT, R4, R7, RZ ;  /* 0x0000000704088210 */ /* 0x006fc80007f3e0ff */
[----:B0-----:R-:W-:Y:S01]  /*3340*/  @!P0 LEA.HI.X.SX32 R9, R7, R5, 0x1, P1 ;  /* 0x0000000507098211 */ /* 0x001fe200008f0eff */
[----:B------:R-:W-:-:S04]  /*3350*/  @!P0 VIADD R7, R14, 0x2 ;  /* 0x000000020e078836 */ /* 0x000fc80000000000 */
[----:B------:R0:W-:Y:S01]  /*3360*/  @!P0 STG.E.U8 desc[UR10][R8.64], R0 ;  /* 0x0000000008008986 */ /* 0x0001e2000c10110a */
[----:B------:R-:W-:Y:S05]  /*3370*/  @!P0 BRA `(.L_x_29) ;  /* 0x0000000000788947 */ /* 0x000fea0003800000 */
[----:B------:R-:W-:Y:S01]  /*3380*/  BSSY.RECONVERGENT B3, `(.L_x_34) ;  /* 0x0000012000037945 */ /* 0x000fe20003800200 */
[----:B0-----:R-:W-:Y:S02]  /*3390*/  IMAD.MOV.U32 R0, RZ, RZ, RZ ;  /* 0x000000ffff007224 */ /* 0x001fe400078e00ff */
[----:B------:R-:W-:Y:S02]  /*33a0*/  IMAD.MOV.U32 R2, RZ, RZ, R1 ;  /* 0x000000ffff027224 */ /* 0x000fe400078e0001 */
[----:B------:R-:W-:-:S07]  /*33b0*/  IMAD.MOV.U32 R6, RZ, RZ, R3 ;  /* 0x000000ffff067224 */ /* 0x000fce00078e0003 */
.L_x_35:
        /* <DEDUP_REMOVED lines=15> */
.L_x_34:
[----:B------:R1:W-:Y:S02]  /*34b0*/  STL.U8 [R11+0x1], RZ ;  /* 0x000001ff0b007387 */ /* 0x0003e40000100000 */
.L_x_36:
[----:B012---:R0:W2:Y:S01]  /*34c0*/  LDL.U8 R11, [R10] ;  /* 0x000000000a0b7983 */ /* 0x0070a20000100000 */
[----:B------:R-:W-:Y:S02]  /*34d0*/  IADD3 R8, P0, PT, R4, R7, RZ ;  /* 0x0000000704087210 */ /* 0x000fe40007f1e0ff */
[C---:B------:R-:W-:Y:S01]  /*34e0*/  ISETP.GT.U32.AND P1, PT, R0.reuse, 0x1, PT ;  /* 0x000000010000780c */ /* 0x040fe20003f24070 */
[----:B------:R-:W-:Y:S01]  /*34f0*/  VIADD R0, R0, 0xffffffff ;  /* 0xffffffff00007836 */ /* 0x000fe20000000000 */
[C---:B------:R-:W-:Y:S02]  /*3500*/  LEA.HI.X.SX32 R9, R7.reuse, R5, 0x1, P0 ;  /* 0x0000000507097211 */ /* 0x040fe400000f0eff */
[C---:B------:R-:W-:Y:S01]  /*3510*/  ISETP.GE.U32.AND P0, PT, R7.reuse, 0xffffe, PT ;  /* 0x000ffffe0700780c */ /* 0x040fe20003f06070 */
[----:B------:R-:W-:Y:S02]  /*3520*/  VIADD R7, R7, 0x1 ;  /* 0x0000000107077836 */ /* 0x000fe40000000000 */
[----:B0-----:R-:W-:Y:S01]  /*3530*/  VIADD R10, R10, 0xffffffff ;  /* 0xffffffff0a0a7836 */ /* 0x001fe20000000000 */
[----:B--2---:R2:W-:Y:S09]  /*3540*/  STG.E.U8 desc[UR10][R8.64], R11 ;  /* 0x0000000b08007986 */ /* 0x0045f2000c10110a */
[----:B------:R-:W-:Y:S05]  /*3550*/  @!P0 BRA P1, `(.L_x_36) ;  /* 0xfffffffc00d88947 */ /* 0x000fea000083ffff */
.L_x_29:
[----:B------:R-:W-:Y:S05]  /*3560*/  BSYNC.RECONVERGENT B0 ;  /* 0x0000000000007941 */ /* 0x000fea0003800200 */
.L_x_27:
[----:B------:R-:W-:-:S13]  /*3570*/  ISETP.GT.AND P0, PT, R7, 0xffffe, PT ;  /* 0x000ffffe0700780c */ /* 0x000fda0003f04270 */
[----:B------:R-:W-:Y:S05]  /*3580*/  @P0 BRA `(.L_x_18) ;  /* 0x0000000400a80947 */ /* 0x000fea0003800000 */
[----:B------:R-:W3:Y:S01]  /*3590*/  LDCU.64 UR4, c[0x4][0x10] ;  /* 0x01000200ff0477ac */ /* 0x000ee20008000a00 */
[----:B0-----:R-:W-:Y:S01]  /*35a0*/  IMAD.MOV R0, RZ, RZ, -R7 ;  /* 0x000000ffff007224 */ /* 0x001fe200078e0a07 */
[----:B------:R-:W-:Y:S01]  /*35b0*/  BSSY.RECONVERGENT B0, `(.L_x_10) ;  /* 0x0000015000007945 */ /* 0x000fe20003800200 */
[----:B-12---:R-:W-:-:S05]  /*35c0*/  IMAD.MOV.U32 R9, RZ, RZ, 0xffffe ;  /* 0x000ffffeff097424 */ /* 0x006fca00078e00ff */
[----:B------:R-:W-:-:S04]  /*35d0*/  VIADDMNMX.U32 R0, R0, R9, 0x5, PT ;  /* 0x0000000500007446 */ /* 0x000fc80003800009 */
[----:B------:R-:W-:-:S05]  /*35e0*/  IADD3 R6, P0, PT, R0, 0x1, RZ ;  /* 0x0000000100067810 */ /* 0x000fca0007f1e0ff */
[----:B------:R-:W-:Y:S02]  /*35f0*/  IMAD.X R12, RZ, RZ, RZ, P0 ;  /* 0x000000ffff0c7224 */ /* 0x000fe400000e06ff */
[----:B---3--:R-:W-:Y:S02]  /*3600*/  IMAD.U32 R0, RZ, RZ, UR4 ;  /* 0x00000004ff007e24 */ /* 0x008fe4000f8e00ff */
[----:B------:R-:W-:-:S07]  /*3610*/  IMAD.U32 R2, RZ, RZ, UR5 ;  /* 0x00000005ff027e24 */ /* 0x000fce000f8e00ff */
.L_x_37:
[----:B0-----:R-:W-:Y:S02]  /*3620*/  IMAD.MOV.U32 R9, RZ, RZ, R2 ;  /* 0x000000ffff097224 */ /* 0x001fe400078e0002 */
[----:B------:R-:W-:-:S05]  /*3630*/  IMAD.MOV.U32 R8, RZ, RZ, R0 ;  /* 0x000000ffff087224 */ /* 0x000fca00078e0000 */
[----:B------:R-:W2:Y:S01]  /*3640*/  LDG.E.U8.CONSTANT R9, desc[UR10][R8.64] ;  /* 0x0000000a08097981 */ /* 0x000ea2000c1e9100 */
[----:B------:R-:W-:Y:S02]  /*3650*/  IADD3 R10, P0, PT, R4, R7, RZ ;  /* 0x00000007040a7210 */ /* 0x000fe40007f1e0ff */
[----:B------:R-:W-:Y:S02]  /*3660*/  IADD3 R0, P1, PT, R0, 0x1, RZ ;  /* 0x0000000100007810 */ /* 0x000fe40007f3e0ff */
[C---:B------:R-:W-:Y:S01]  /*3670*/  LEA.HI.X.SX32 R11, R7.reuse, R5, 0x1, P0 ;  /* 0x00000005070b7211 */ /* 0x040fe200000f0eff */
[----:B------:R-:W-:Y:S01]  /*3680*/  VIADD R7, R7, 0x1 ;  /* 0x0000000107077836 */ /* 0x000fe20000000000 */
[----:B------:R-:W-:Y:S01]  /*3690*/  IADD3 R6, P0, PT, R6, -0x1, RZ ;  /* 0xffffffff06067810 */ /* 0x000fe20007f1e0ff */
[----:B------:R-:W-:-:S03]  /*36a0*/  IMAD.X R2, RZ, RZ, R2, P1 ;  /* 0x000000ffff027224 */ /* 0x000fc600008e0602 */
[----:B------:R-:W-:Y:S02]  /*36b0*/  IADD3.X R12, PT, PT, R12, -0x1, RZ, P0, !PT ;  /* 0xffffffff0c0c7810 */ /* 0x000fe400007fe4ff */
[----:B------:R-:W-:-:S04]  /*36c0*/  ISETP.NE.U32.AND P0, PT, R6, RZ, PT ;  /* 0x000000ff0600720c */ /* 0x000fc80003f05070 */
[----:B------:R-:W-:Y:S01]  /*36d0*/  ISETP.NE.AND.EX P0, PT, R12, RZ, PT, P0 ;  /* 0x000000ff0c00720c */ /* 0x000fe20003f05300 */
[----:B--2---:R0:W-:-:S12]  /*36e0*/  STG.E.U8 desc[UR10][R10.64], R9 ;  /* 0x000000090a007986 */ /* 0x0041d8000c10110a */
[----:B------:R-:W-:Y:S05]  /*36f0*/  @P0 BRA `(.L_x_37) ;  /* 0xfffffffc00c80947 */ /* 0x000fea000383ffff */
[----:B------:R-:W-:Y:S05]  /*3700*/  BSYNC.RECONVERGENT B0 ;  /* 0x0000000000007941 */ /* 0x000fea0003800200 */
.L_x_10:
[----:B------:R-:W-:-:S13]  /*3710*/  ISETP.GT.AND P0, PT, R7, 0xffffe, PT ;  /* 0x000ffffe0700780c */ /* 0x000fda0003f04270 */
[----:B------:R-:W-:Y:S05]  /*3720*/  @!P0 BREAK.RELIABLE B1 ;  /* 0x0000000000018942 */ /* 0x000fea0003800100 */
[----:B------:R-:W-:Y:S05]  /*3730*/  @P0 BRA `(.L_x_18) ;  /* 0x00000004003c0947 */ /* 0x000fea0003800000 */
[----:B------:R-:W-:Y:S01]  /*3740*/  IADD3 R14, PT, PT, -R7, 0xffffe, RZ ;  /* 0x000ffffe070e7810 */ /* 0x000fe20007ffe1ff */
[----:B------:R-:W0:Y:S01]  /*3750*/  LDC R6, c[0x4][0x2c] ;  /* 0x01000b00ff067b82 */ /* 0x000e220000000800 */
[----:B------:R-:W-:Y:S02]  /*3760*/  BSSY.RECONVERGENT B0, `(.L_x_38) ;  /* 0x000001e000007945 */ /* 0x000fe40003800200 */
[----:B------:R-:W-:-:S04]  /*3770*/  VIMNMX.U32 R0, PT, PT, R14, 0x15, PT ;  /* 0x000000150e007848 */ /* 0x000fc80003fe0000 */
[----:B------:R-:W-:Y:S01]  /*3780*/  LOP3.LUT R2, R0, 0x3, RZ, 0xc0, !PT ;  /* 0x0000000300027812 */ /* 0x000fe200078ec0ff */
[----:B------:R-:W2:Y:S03]  /*3790*/  LDC R8, c[0x4][0x28] ;  /* 0x01000a00ff087b82 */ /* 0x000ea60000000800 */
[----:B------:R-:W-:Y:S01]  /*37a0*/  ISETP.NE.AND P0, PT, R2, 0x3, PT ;  /* 0x000000030200780c */ /* 0x000fe20003f05270 */
[----:B0-----:R-:W-:-:S12]  /*37b0*/  IMAD.MOV.U32 R9, RZ, RZ, R6 ;  /* 0x000000ffff097224 */ /* 0x001fd800078e0006 */
[----:B------:R-:W-:Y:S05]  /*37c0*/  @!P0 BRA `(.L_x_39) ;  /* 0x00000000005c8947 */ /* 0x000fea0003800000 */
[----:B------:R-:W-:Y:S01]  /*37d0*/  VIADD R2, R0, 0x1 ;  /* 0x0000000100027836 */ /* 0x000fe20000000000 */
[----:B------:R-:W-:Y:S04]  /*37e0*/  BSSY.RECONVERGENT B3, `(.L_x_40) ;  /* 0x0000013000037945 */ /* 0x000fe80003800200 */
[----:B------:R-:W-:-:S04]  /*37f0*/  LOP3.LUT R2, R2, 0x3, RZ, 0xc0, !PT ;  /* 0x0000000302027812 */ /* 0x000fc800078ec0ff */
[----:B------:R-:W-:Y:S01]  /*3800*/  IADD3 R12, P0, PT, RZ, -R2, RZ ;  /* 0x80000002ff0c7210 */ /* 0x000fe20007f1e0ff */
[----:B--2---:R-:W-:-:S04]  /*3810*/  IMAD.MOV.U32 R2, RZ, RZ, R8 ;  /* 0x000000ffff027224 */ /* 0x004fc800078e0008 */
[----:B-1----:R-:W-:-:S08]  /*3820*/  IMAD.X R13, RZ, RZ, -0x1, P0 ;  /* 0xffffffffff0d7424 */ /* 0x002fd000000e06ff */
.L_x_41:
[----:B0-----:R-:W-:Y:S02]  /*3830*/  IMAD.MOV.U32 R9, RZ, RZ, R6 ;  /* 0x000000ffff097224 */ /* 0x001fe400078e0006 */
[----:B------:R-:W-:-:S05]  /*3840*/  IMAD.MOV.U32 R8, RZ, RZ, R2 ;  /* 0x000000ffff087224 */ /* 0x000fca00078e0002 */
[----:B------:R-:W2:Y:S01]  /*3850*/  LDG.E.U8.CONSTANT R9, desc[UR10][R8.64] ;  /* 0x0000000a08097981 */ /* 0x000ea2000c1e9100 */
[----:B------:R-:W-:Y:S02]  /*3860*/  IADD3 R10, P0, PT, R4, R7, RZ ;  /* 0x00000007040a7210 */ /* 0x000fe40007f1e0ff */
[----:B------:R-:W-:Y:S02]  /*3870*/  IADD3 R2, P1, PT, R2, 0x1, RZ ;  /* 0x0000000102027810 */ /* 0x000fe40007f3e0ff */
[C---:B------:R-:W-:Y:S01]  /*3880*/  LEA.HI.X.SX32 R11, R7.reuse, R5, 0x1, P0 ;  /* 0x00000005070b7211 */ /* 0x040fe200000f0eff */
[----:B------:R-:W-:Y:S01]  /*3890*/  VIADD R7, R7, 0x1 ;  /* 0x0000000107077836 */ /* 0x000fe20000000000 */
[----:B------:R-:W-:Y:S01]  /*38a0*/  IADD3 R12, P0, PT, R12, 0x1, RZ ;  /* 0x000000010c0c7810 */ /* 0x000fe20007f1e0ff */
[----:B------:R-:W-:-:S04]  /*38b0*/  IMAD.X R6, RZ, RZ, R6, P1 ;  /* 0x000000ffff067224 */ /* 0x000fc800008e0606 */
[----:B------:R-:W-:Y:S01]  /*38c0*/  IMAD.X R13, RZ, RZ, R13, P0 ;  /* 0x000000ffff0d7224 */ /* 0x000fe200000e060d */
[----:B------:R-:W-:-:S04]  /*38d0*/  ISETP.NE.U32.AND P0, PT, R12, RZ, PT ;  /* 0x000000ff0c00720c */ /* 0x000fc80003f05070 */
[----:B------:R-:W-:Y:S01]  /*38e0*/  ISETP.NE.AND.EX P0, PT, R13, RZ, PT, P0 ;  /* 0x000000ff0d00720c */ /* 0x000fe20003f05300 */
[----:B--2---:R0:W-:-:S12]  /*38f0*/  STG.E.U8 desc[UR10][R10.64], R9 ;  /* 0x000000090a007986 */ /* 0x0041d8000c10110a */
[----:B------:R-:W-:Y:S05]  /*3900*/  @P0 BRA `(.L_x_41) ;  /* 0xfffffffc00c80947 */ /* 0x000fea000383ffff */
[----:B------:R-:W-:Y:S05]  /*3910*/  BSYNC.RECONVERGENT B3 ;  /* 0x0000000000037941 */ /* 0x000fea0003800200 */
.L_x_40:
[----:B------:R-:W-:Y:S02]  /*3920*/  IMAD.MOV.U32 R8, RZ, RZ, R2 ;  /* 0x000000ffff087224 */ /* 0x000fe400078e0002 */
[----:B0-----:R-:W-:-:S07]  /*3930*/  IMAD.MOV.U32 R9, RZ, RZ, R6 ;  /* 0x000000ffff097224 */ /* 0x001fce00078e0006 */
.L_x_39:
[----:B------:R-:W-:Y:S05]  /*3940*/  BSYNC.RECONVERGENT B0 ;  /* 0x0000000000007941 */ /* 0x000fea0003800200 */
.L_x_38:
[----:B------:R-:W-:Y:S01]  /*3950*/  ISETP.GE.U32.AND P0, PT, R14, 0x3, PT ;  /* 0x000000030e00780c */ /* 0x000fe20003f06070 */
[----:B------:R-:W-:-:S12]  /*3960*/  BSSY.RECONVERGENT B0, `(.L_x_42) ;  /* 0x000002b000007945 */ /* 0x000fd80003800200 */
[----:B------:R-:W-:Y:S05]  /*3970*/  @!P0 BRA `(.L_x_43) ;  /* 0x0000000000a48947 */ /* 0x000fea0003800000 */
[----:B-12---:R-:W2:Y:S01]  /*3980*/  LDG.E.U8.CONSTANT R13, desc[UR10][R8.64] ;  /* 0x0000000a080d7981 */ /* 0x006ea2000c1e9100 */
[----:B------:R-:W0:Y:S03]  /*3990*/  LDCU.64 UR4, c[0x4][0x28] ;  /* 0x01000500ff0477ac */ /* 0x000e260008000a00 */
[----:B------:R-:W3:Y:S04]  /*39a0*/  LDG.E.U8.CONSTANT R15, desc[UR10][R8.64+0x1] ;  /* 0x0000010a080f7981 */ /* 0x000ee8000c1e9100 */
[----:B------:R-:W4:Y:S04]  /*39b0*/  LDG.E.U8.CONSTANT R17, desc[UR10][R8.64+0x2] ;  /* 0x0000020a08117981 */ /* 0x000f28000c1e9100 */
[----:B------:R-:W5:Y:S01]  /*39c0*/  LDG.E.U8.CONSTANT R19, desc[UR10][R8.64+0x3] ;  /* 0x0000030a08137981 */ /* 0x000f62000c1e9100 */
[----:B------:R-:W-:-:S02]  /*39d0*/  IADD3 R10, P0, PT, R4, R7, RZ ;  /* 0x00000007040a7210 */ /* 0x000fc40007f1e0ff */
[----:B------:R-:W-:Y:S02]  /*39e0*/  IADD3 R2, P1, PT, R8, 0x4, RZ ;  /* 0x0000000408027810 */ /* 0x000fe40007f3e0ff */
[C---:B------:R-:W-:Y:S01]  /*39f0*/  LEA.HI.X.SX32 R11, R7.reuse, R5, 0x1, P0 ;  /* 0x00000005070b7211 */ /* 0x040fe200000f0eff */
[----:B------:R-:W-:Y:S01]  /*3a00*/  VIADD R7, R7, 0x4 ;  /* 0x0000000407077836 */ /* 0x000fe20000000000 */
[----:B0-----:R-:W-:Y:S01]  /*3a10*/  IADD3.X R21, P0, PT, R0, UR4, RZ, PT, !PT ;  /* 0x0000000400157c10 */ /* 0x001fe2000bf1e4ff */
[----:B------:R-:W-:-:S04]  /*3a20*/  IMAD.X R6, RZ, RZ, R9, P1 ;  /* 0x000000ffff067224 */ /* 0x000fc800008e0609 */
[----:B------:R-:W-:Y:S01]  /*3a30*/  IMAD.X R23, RZ, RZ, UR5, P0 ;  /* 0x00000005ff177e24 */ /* 0x000fe200080e06ff */
[----:B------:R-:W-:-:S04]  /*3a40*/  ISETP.NE.U32.AND P0, PT, R2, R21, PT ;  /* 0x000000150200720c */ /* 0x000fc80003f05070 */
[----:B------:R-:W-:Y:S01]  /*3a50*/  ISETP.NE.AND.EX P0, PT, R6, R23, PT, P0 ;  /* 0x000000170600720c */ /* 0x000fe20003f05300 */
[----:B--2---:R0:W-:Y:S04]  /*3a60*/  STG.E.U8 desc[UR10][R10.64], R13 ;  /* 0x0000000d0a007986 */ /* 0x0041e8000c10110a */
[----:B---3--:R0:W-:Y:S04]  /*3a70*/  STG.E.U8 desc[UR10][R10.64+0x1], R15 ;  /* 0x0000010f0a007986 */ /* 0x0081e8000c10110a */
[----:B----4-:R0:W-:Y:S04]  /*3a80*/  STG.E.U8 desc[UR10][R10.64+0x2], R17 ;  /* 0x000002110a007986 */ /* 0x0101e8000c10110a */
[----:B-----5:R0:W-:Y:S01]  /*3a90*/  STG.E.U8 desc[UR10][R10.64+0x3], R19 ;  /* 0x000003130a007986 */ /* 0x0201e2000c10110a */
[----:B------:R-:W-:Y:S05]  /*3aa0*/  @!P0 BRA `(.L_x_43) ;  /* 0x0000000000588947 */ /* 0x000fea0003800000 */
[--C-:B------:R-:W-:Y:S02]  /*3ab0*/  IMAD.MOV.U32 R0, RZ, RZ, R2.reuse ;  /* 0x000000ffff007224 */ /* 0x100fe400078e0002 */
[----:B------:R-:W-:Y:S02]  /*3ac0*/  IMAD.MOV.U32 R8, RZ, RZ, R2 ;  /* 0x000000ffff087224 */ /* 0x000fe400078e0002 */
[--C-:B------:R-:W-:Y:S02]  /*3ad0*/  IMAD.MOV.U32 R2, RZ, RZ, R6.reuse ;  /* 0x000000ffff027224 */ /* 0x100fe400078e0006 */
[----:B------:R-:W-:-:S07]  /*3ae0*/  IMAD.MOV.U32 R9, RZ, RZ, R6 ;  /* 0x000000ffff097224 */ /* 0x000fce00078e0006 */
.L_x_44:
[----:B0-----:R-:W2:Y:S04]  /*3af0*/  LDG.E.U8.CONSTANT R13, desc[UR10][R8.64] ;  /* 0x0000000a080d7981 */ /* 0x001ea8000c1e9100 */
[----:B------:R-:W3:Y:S04]  /*3b00*/  LDG.E.U8.CONSTANT R15, desc[UR10][R8.64+0x1] ;  /* 0x0000010a080f7981 */ /* 0x000ee8000c1e9100 */
[----:B------:R-:W4:Y:S04]  /*3b10*/  LDG.E.U8.CONSTANT R17, desc[UR10][R8.64+0x2] ;  /* 0x0000020a08117981 */ /* 0x000f28000c1e9100 */
[----:B------:R0:W5:Y:S01]  /*3b20*/  LDG.E.U8.CONSTANT R19, desc[UR10][R8.64+0x3] ;  /* 0x0000030a08137981 */ /* 0x000162000c1e9100 */
[----:B------:R-:W-:-:S04]  /*3b30*/  IADD3 R10, P0, PT, R4, R7, RZ ;  /* 0x00000007040a7210 */ /* 0x000fc80007f1e0ff */
[C---:B------:R-:W-:Y:S01]  /*3b40*/  LEA.HI.X.SX32 R11, R7.reuse, R5, 0x1, P0 ;  /* 0x00000005070b7211 */ /* 0x040fe200000f0eff */
[----:B------:R-:W-:Y:S01]  /*3b50*/  VIADD R7, R7, 0x4 ;  /* 0x0000000407077836 */ /* 0x000fe20000000000 */
[----:B------:R-:W-:Y:S02]  /*3b60*/  IADD3 R0, P0, PT, R0, 0x4, RZ ;  /* 0x0000000400007810 */ /* 0x000fe40007f1e0ff */
[----:B0-----:R-:W-:-:S03]  /*3b70*/  IADD3 R8, P1, PT, R8, 0x4, RZ ;  /* 0x0000000408087810 */ /* 0x001fc60007f3e0ff */
[----:B------:R-:W-:Y:S01]  /*3b80*/  IMAD.X R2, RZ, RZ, R2, P0 ;  /* 0x000000ffff027224 */ /* 0x000fe200000e0602 */
[----:B------:R-:W-:Y:S01]  /*3b90*/  ISETP.NE.U32.AND P0, PT, R0, R21, PT ;  /* 0x000000150000720c */ /* 0x000fe20003f05070 */
[----:B------:R-:W-:-:S03]  /*3ba0*/  IMAD.X R9, RZ, RZ, R9, P1 ;  /* 0x000000ffff097224 */ /* 0x000fc600008e0609 */
[----:B------:R-:W-:Y:S01]  /*3bb0*/  ISETP.NE.AND.EX P0, PT, R2, R23, PT, P0 ;  /* 0x000000170200720c */ /* 0x000fe20003f05300 */
[----:B--2---:R0:W-:Y:S04]  /*3bc0*/  STG.E.U8 desc[UR10][R10.64], R13 ;  /* 0x0000000d0a007986 */ /* 0x0041e8000c10110a */
[----:B---3--:R0:W-:Y:S04]  /*3bd0*/  STG.E.U8 desc[UR10][R10.64+0x1], R15 ;  /* 0x0000010f0a007986 */ /* 0x0081e8000c10110a */
[----:B----4-:R0:W-:Y:S04]  /*3be0*/  STG.E.U8 desc[UR10][R10.64+0x2], R17 ;  /* 0x000002110a007986 */ /* 0x0101e8000c10110a */
[----:B-----5:R0:W-:Y:S01]  /*3bf0*/  STG.E.U8 desc[UR10][R10.64+0x3], R19 ;  /* 0x000003130a007986 */ /* 0x0201e2000c10110a */
[----:B------:R-:W-:Y:S05]  /*3c00*/  @P0 BRA `(.L_x_44) ;  /* 0xfffffffc00b80947 */ /* 0x000fea000383ffff */
.L_x_43:
[----:B------:R-:W-:Y:S05]  /*3c10*/  BSYNC.RECONVERGENT B0 ;  /* 0x0000000000007941 */ /* 0x000fea0003800200 */
.L_x_42:
[----:B------:R-:W-:Y:S05]  /*3c20*/  BRA `(.L_x_45) ;  /* 0x0000000000107947 */ /* 0x000fea0003800000 */
.L_x_18:
[----:B------:R-:W-:Y:S05]  /*3c30*/  BSYNC.RELIABLE B1 ;  /* 0x0000000000017941 */ /* 0x000fea0003800100 */
.L_x_9:
[----:B------:R-:W-:-:S13]  /*3c40*/  ISETP.NE.AND P0, PT, R7, 0xfffff, PT ;  /* 0x000fffff0700780c */ /* 0x000fda0003f05270 */
[----:B------:R-:W-:Y:S05]  /*3c50*/  @P0 BRA `(.L_x_46) ;  /* 0x0000000000240947 */ /* 0x000fea0003800000 */
[----:B------:R-:W-:-:S07]  /*3c60*/  IMAD.MOV.U32 R7, RZ, RZ, 0xfffff ;  /* 0x000fffffff077424 */ /* 0x000fce00078e00ff */
.L_x_45:
[----:B------:R-:W-:Y:S05]  /*3c70*/  BSYNC.RECONVERGENT B2 ;  /* 0x0000000000027941 */ /* 0x000fea0003800200 */
.L_x_8:
[----:B012---:R-:W0:Y:S01]  /*3c80*/  LDC.64 R8, c[0x0][0x398] ;  /* 0x0000e600ff087b82 */ /* 0x007e220000000a00 */
[----:B------:R-:W-:-:S04]  /*3c90*/  IADD3 R4, P0, PT, R4, R7, RZ ;  /* 0x0000000704047210 */ /* 0x000fc80007f1e0ff */
[----:B------:R-:W-:-:S05]  /*3ca0*/  LEA.HI.X.SX32 R5, R7, R5, 0x1, P0 ;  /* 0x0000000507057211 */ /* 0x000fca00000f0eff */
[----:B------:R-:W-:Y:S01]  /*3cb0*/  STG.E.U8 desc[UR10][R4.64], RZ ;  /* 0x000000ff04007986 */ /* 0x000fe2000c10110a */
[----:B0-----:R-:W-:-:S05]  /*3cc0*/  IMAD.WIDE R2, R3, 0x4, R8 ;  /* 0x0000000403027825 */ /* 0x001fca00078e0208 */
[----:B------:R-:W-:Y:S01]  /*3cd0*/  STG.E desc[UR10][R2.64], R7 ;  /* 0x0000000702007986 */ /* 0x000fe2000c10190a */
[----:B------:R-:W-:Y:S05]  /*3ce0*/  EXIT ;  /* 0x000000000000794d */ /* 0x000fea0003800000 */
.L_x_46:
[----:B------:R-:W3:Y:S01]  /*3cf0*/  LDC.64 R6, c[0x0][0x398] ;  /* 0x0000e600ff067b82 */ /* 0x000ee20000000a00 */
[----:B012---:R-:W-:Y:S01]  /*3d00*/  IMAD.MOV.U32 R9, RZ, RZ, 0xfffff ;  /* 0x000fffffff097424 */ /* 0x007fe200078e00ff */
[----:B------:R-:W-:Y:S01]  /*3d10*/  STG.E.U8 desc[UR10][R4.64+0xfffff], RZ ;  /* 0x0fffffff04007986 */ /* 0x000fe2000c10110a */
[----:B---3--:R-:W-:-:S05]  /*3d20*/  IMAD.WIDE R6, R3, 0x4, R6 ;  /* 0x0000000403067825 */ /* 0x008fca00078e0206 */
[----:B------:R-:W-:Y:S01]  /*3d30*/  STG.E desc[UR10][R6.64], R9 ;  /* 0x0000000906007986 */ /* 0x000fe2000c10190a */
[----:B------:R-:W-:Y:S05]  /*3d40*/  EXIT ;  /* 0x000000000000794d */ /* 0x000fea0003800000 */
.L_x_47:
[----:B------:R-:W-:-:S00]  /*3d50*/  BRA `(.L_x_47) ;  /* 0xfffffffc00fc7947 */ /* 0x000fc0000383ffff */
[----:B------:R-:W-:-:S00]  /*3d60*/  NOP ;  /* 0x0000000000007918 */ /* 0x000fc00000000000 */
        /* <DEDUP_REMOVED lines=9> */
.L_x_48:


//--------------------- .nv.global.init           --------------------------
	.section	.nv.global.init,"aw",@progbits
.nv.global.init:
	.type		$str$2,@object
	.size		$str$2,($str$9 - $str$2)
$str$2:
        /*0000*/ 	.byte	0x3c, 0x2f, 0x64, 0x69, 0x76, 0x3e, 0x00
	.type		$str$9,@object
	.size		$str$9,($str$8 - $str$9)
$str$9:
        /*0007*/ 	.byte	0x3c, 0x2f, 0x64, 0x69, 0x76, 0x3e, 0x0a, 0x3c, 0x2f, 0x62, 0x6f, 0x64, 0x79, 0x3e, 0x0a, 0x3c
        /*0017*/ 	.byte	0x2f, 0x68, 0x74, 0x6d, 0x6c, 0x3e, 0x00
	.type		$str$8,@object
	.size		$str$8,($str$7 - $str$8)
$str$8:
        /*001e*/ 	.byte	0x3c, 0x68, 0x31, 0x3e, 0x47, 0x50, 0x55, 0x2d, 0x50, 0x6f, 0x77, 0x65, 0x72, 0x65, 0x64, 0x20
        /*002e*/ 	.byte	0x57, 0x65, 0x62, 0x20, 0x53, 0x65, 0x72, 0x76, 0x65, 0x72, 0x3c, 0x2f, 0x68, 0x31, 0x3e, 0x0a
        /*003e*/ 	.byte	0x00
	.type		$str$7,@object
	.size		$str$7,($str$1 - $str$7)
$str$7:
        /*003f*/ 	.byte	0x3c, 0x2f, 0x68, 0x65, 0x61, 0x64, 0x3e, 0x0a, 0x3c, 0x62, 0x6f, 0x64, 0x79, 0x3e, 0x0a, 0x3c
        /*004f*/ 	.byte	0x64, 0x69, 0x76, 0x20, 0x63, 0x6c, 0x61, 0x73, 0x73, 0x3d, 0x27, 0x63, 0x6f, 0x6e, 0x74, 0x61
        /*005f*/ 	.byte	0x69, 0x6e, 0x65, 0x72, 0x27, 0x3e, 0x0a, 0x00
	.type		$str$1,@object
	.size		$str$1,($str - $str$1)
$str$1:
        /*0067*/ 	.byte	0x3c, 0x64, 0x69, 0x76, 0x20, 0x63, 0x6c, 0x61, 0x73, 0x73, 0x3d, 0x27, 0x6d, 0x65, 0x73, 0x73
        /*0077*/ 	.byte	0x61, 0x67, 0x65, 0x27, 0x3e, 0x41, 0x4e, 0x57, 0x49, 0x44, 0x20, 0x73, 0x61, 0x79, 0x73, 0x20
        /*0087*/ 	.byte	0x68, 0x65, 0x6c, 0x6c, 0x6f, 0x20, 0x66, 0x72, 0x6f, 0x6d, 0x20, 0x74, 0x68, 0x72, 0x65, 0x61
        /*0097*/ 	.byte	0x64, 0x20, 0x00
	.type		$str,@object
	.size		$str,(.L_0 - $str)
$str:
        /*009a*/ 	.byte	0x3c, 0x73, 0x74, 0x79, 0x6c, 0x65, 0x3e, 0x62, 0x6f, 0x64, 0x79, 0x7b, 0x66, 0x6f, 0x6e, 0x74
        /* <DEDUP_REMOVED lines=14> */
        /*018a*/ 	.byte	0x3c, 0x2f, 0x73, 0x74, 0x79, 0x6c, 0x65, 0x3e, 0x00
.L_0:


//--------------------- .nv.shared.reserved.0     --------------------------
	.section	.nv.shared.reserved.0,"aw",@nobits
	.weak		__nv_reservedSMEM_offset_0_alias
	.size		__nv_reservedSMEM_offset_0_alias, 0, 64
	.other		__nv_reservedSMEM_offset_0_alias,@"STO_CUDA_RESERVED_SHARED STV_DEFAULT"
__nv_reservedSMEM_offset_0_alias:
	.zero		0
	.zero		64


//--------------------- .nv.constant0.gpu_server_kernel --------------------------
	.section	.nv.constant0.gpu_server_kernel,"a",@progbits
	.sectionflags	@""
	.align	4
.nv.constant0.gpu_server_kernel:
	.zero		940


//--------------------- SYMBOLS --------------------------

	.type		.nv.reservedSmem.offset0,@object
	.size		.nv.reservedSmem.offset0,0x4
